//
// Generated by NVIDIA NVVM Compiler
//
// Compiler Build ID: CL-36424714
// Cuda compilation tools, release 13.0, V13.0.88
// Based on NVVM 20.0.0
//

.version 9.0
.target sm_100
.address_size 64

	// .globl	_Z8fill_vecP6vectorddd
.func  (.param .align 16 .b8 func_retval0[16]) __internal_trig_reduction_slowpathd
(
	.param .b64 __internal_trig_reduction_slowpathd_param_0
)
;
.func  (.param .b64 func_retval0) __internal_accurate_pow
(
	.param .b64 __internal_accurate_pow_param_0
)
;
.global .align 8 .b8 __cudart_i2opi_d[144] = {8, 93, 141, 31, 177, 95, 251, 107, 234, 146, 82, 138, 247, 57, 7, 61, 123, 241, 229, 235, 199, 186, 39, 117, 45, 234, 95, 158, 102, 63, 70, 79, 183, 9, 203, 39, 207, 126, 54, 109, 31, 109, 10, 90, 139, 17, 47, 239, 15, 152, 5, 222, 255, 151, 248, 31, 59, 40, 249, 189, 139, 95, 132, 156, 244, 57, 83, 131, 57, 214, 145, 57, 65, 126, 95, 180, 38, 112, 156, 233, 132, 68, 187, 46, 245, 53, 130, 232, 62, 167, 41, 177, 28, 235, 29, 254, 28, 146, 209, 9, 234, 46, 73, 6, 224, 210, 77, 66, 58, 110, 36, 183, 97, 197, 187, 222, 171, 99, 81, 254, 65, 144, 67, 60, 153, 149, 98, 219, 192, 221, 52, 245, 209, 87, 39, 252, 41, 21, 68, 78, 110, 131, 249, 162};
.global .align 16 .b8 __cudart_sin_cos_coeffs[128] = {70, 210, 176, 44, 241, 229, 90, 190, 146, 227, 172, 105, 227, 29, 199, 62, 161, 98, 219, 25, 160, 1, 42, 191, 24, 8, 17, 17, 17, 17, 129, 63, 84, 85, 85, 85, 85, 85, 197, 191, 0, 0, 0, 0, 0, 0, 0, 0, 0, 0, 0, 0, 0, 0, 0, 0, 100, 129, 253, 32, 131, 255, 168, 189, 40, 133, 239, 193, 167, 238, 33, 62, 217, 230, 6, 142, 79, 126, 146, 190, 233, 188, 221, 25, 160, 1, 250, 62, 71, 93, 193, 22, 108, 193, 86, 191, 81, 85, 85, 85, 85, 85, 165, 63, 0, 0, 0, 0, 0, 0, 224, 191, 0, 0, 0, 0, 0, 0, 240, 63};

.visible .entry _Z8fill_vecP6vectorddd(
	.param .u64 .ptr .align 1 _Z8fill_vecP6vectorddd_param_0,
	.param .f64 _Z8fill_vecP6vectorddd_param_1,
	.param .f64 _Z8fill_vecP6vectorddd_param_2,
	.param .f64 _Z8fill_vecP6vectorddd_param_3
)
{
	.reg .b64 	%rd<3>;
	.reg .b64 	%fd<4>;

	ld.param.u64 	%rd1, [_Z8fill_vecP6vectorddd_param_0];
	ld.param.f64 	%fd1, [_Z8fill_vecP6vectorddd_param_1];
	ld.param.f64 	%fd2, [_Z8fill_vecP6vectorddd_param_2];
	ld.param.f64 	%fd3, [_Z8fill_vecP6vectorddd_param_3];
	cvta.to.global.u64 	%rd2, %rd1;
	st.global.f64 	[%rd2], %fd1;
	st.global.f64 	[%rd2+8], %fd2;
	st.global.f64 	[%rd2+16], %fd3;
	ret;

}
	// .globl	_Z7computePdii6vectorS0_ddd
.visible .entry _Z7computePdii6vectorS0_ddd(
	.param .u64 .ptr .align 1 _Z7computePdii6vectorS0_ddd_param_0,
	.param .u32 _Z7computePdii6vectorS0_ddd_param_1,
	.param .u32 _Z7computePdii6vectorS0_ddd_param_2,
	.param .align 8 .b8 _Z7computePdii6vectorS0_ddd_param_3[24],
	.param .align 8 .b8 _Z7computePdii6vectorS0_ddd_param_4[24],
	.param .f64 _Z7computePdii6vectorS0_ddd_param_5,
	.param .f64 _Z7computePdii6vectorS0_ddd_param_6,
	.param .f64 _Z7computePdii6vectorS0_ddd_param_7
)
{
	.reg .pred 	%p<50>;
	.reg .b32 	%r<69>;
	.reg .b64 	%rd<95>;
	.reg .b64 	%fd<172>;

	ld.param.f64 	%fd38, [_Z7computePdii6vectorS0_ddd_param_4+16];
	ld.param.f64 	%fd37, [_Z7computePdii6vectorS0_ddd_param_4+8];
	ld.param.f64 	%fd36, [_Z7computePdii6vectorS0_ddd_param_4];
	ld.param.f64 	%fd35, [_Z7computePdii6vectorS0_ddd_param_3+16];
	ld.param.f64 	%fd34, [_Z7computePdii6vectorS0_ddd_param_3+8];
	ld.param.f64 	%fd33, [_Z7computePdii6vectorS0_ddd_param_3];
	ld.param.u32 	%r20, [_Z7computePdii6vectorS0_ddd_param_1];
	ld.param.u32 	%r21, [_Z7computePdii6vectorS0_ddd_param_2];
	ld.param.f64 	%fd39, [_Z7computePdii6vectorS0_ddd_param_5];
	ld.param.f64 	%fd40, [_Z7computePdii6vectorS0_ddd_param_6];
	ld.param.f64 	%fd41, [_Z7computePdii6vectorS0_ddd_param_7];
	mov.u32 	%r22, %ctaid.x;
	mov.u32 	%r1, %ntid.x;
	mov.u32 	%r23, %tid.x;
	mad.lo.s32 	%r2, %r22, %r1, %r23;
	mul.lo.s32 	%r24, %r2, 200;
	cvt.s64.s32 	%rd1, %r24;
	setp.eq.s32 	%p2, %r2, 0;
	mov.b64 	%rd79, 0;
	mov.b64 	%rd78, 1;
	@%p2 bra 	$L__BB1_5;
	and.b64  	%rd75, %rd1, 9223372036854775800;
	mov.b64 	%rd77, 2806196910506780709;
	mov.b64 	%rd78, 1;
	mov.b64 	%rd79, 0;
	mov.u64 	%rd76, %rd78;
$L__BB1_2:
	and.b64  	%rd48, %rd75, 1;
	setp.eq.b64 	%p3, %rd48, 1;
	not.pred 	%p4, %p3;
	@%p4 bra 	$L__BB1_4;
	mul.lo.s64 	%rd78, %rd78, %rd77;
	mad.lo.s64 	%rd79, %rd79, %rd77, %rd76;
$L__BB1_4:
	mad.lo.s64 	%rd76, %rd76, %rd77, %rd76;
	mul.lo.s64 	%rd77, %rd77, %rd77;
	shr.u64 	%rd14, %rd75, 1;
	setp.gt.u64 	%p5, %rd75, 1;
	mov.u64 	%rd75, %rd14;
	@%p5 bra 	$L__BB1_2;
$L__BB1_5:
	setp.eq.s32 	%p6, %r2, 0;
	mul.wide.s32 	%rd51, %r2, 3153;
	add.s64 	%rd52, %rd51, 451028;
	mad.lo.s64 	%rd53, %rd78, %rd52, %rd79;
	and.b64  	%rd94, %rd53, 9223372036854775807;
	mul.wide.s32 	%rd18, %r2, 784031;
	mov.b64 	%rd88, 0;
	mov.b64 	%rd87, 1;
	@%p6 bra 	$L__BB1_10;
	and.b64  	%rd84, %rd1, 9223372036854775800;
	mov.b64 	%rd86, 2806196910506780709;
	mov.b64 	%rd87, 1;
	mov.b64 	%rd88, 0;
	mov.u64 	%rd85, %rd87;
$L__BB1_7:
	and.b64  	%rd57, %rd84, 1;
	setp.eq.b64 	%p7, %rd57, 1;
	not.pred 	%p8, %p7;
	@%p8 bra 	$L__BB1_9;
	mul.lo.s64 	%rd87, %rd87, %rd86;
	mad.lo.s64 	%rd88, %rd88, %rd86, %rd85;
$L__BB1_9:
	mad.lo.s64 	%rd85, %rd85, %rd86, %rd85;
	mul.lo.s64 	%rd86, %rd86, %rd86;
	shr.u64 	%rd31, %rd84, 1;
	setp.gt.u64 	%p9, %rd84, 1;
	mov.u64 	%rd84, %rd31;
	@%p9 bra 	$L__BB1_7;
$L__BB1_10:
	add.s64 	%rd58, %rd18, 145648;
	mad.lo.s64 	%rd34, %rd87, %rd58, %rd88;
	setp.lt.s32 	%p10, %r20, 1;
	@%p10 bra 	$L__BB1_26;
	and.b64  	%rd93, %rd34, 9223372036854775807;
	mov.f64 	%fd42, 0d4000000000000000;
	{
	.reg .b32 %temp; 
	mov.b64 	{%temp, %r3}, %fd42;
	}
	and.b32  	%r4, %r3, 2146435072;
	setp.eq.s32 	%p11, %r4, 1062207488;
	setp.lt.s32 	%p13, %r3, 0;
	selp.b32 	%r5, 0, 2146435072, %p13;
	and.b32  	%r26, %r3, 2147483647;
	setp.ne.s32 	%p14, %r26, 1071644672;
	and.pred  	%p15, %p11, %p14;
	or.b32  	%r6, %r5, -2147483648;
	{
	.reg .b32 %temp; 
	mov.b64 	{%temp, %r27}, %fd39;
	}
	abs.f64 	%fd4, %fd39;
	setp.lt.s32 	%p17, %r27, 0;
	and.pred  	%p1, %p17, %p11;
	selp.b32 	%r28, %r27, 0, %p11;
	or.b32  	%r29, %r28, 2146435072;
	selp.b32 	%r30, %r29, %r28, %p13;
	mov.b32 	%r65, 0;
	mov.b64 	%fd5, {%r65, %r30};
	add.f64 	%fd43, %fd39, 0d4000000000000000;
	{
	.reg .b32 %temp; 
	mov.b64 	{%temp, %r31}, %fd43;
	}
	and.b32  	%r7, %r31, 2146435072;
	selp.b32 	%r32, %r6, %r5, %p15;
	selp.b32 	%r33, %r32, %r5, %p17;
	mov.b64 	%fd6, {%r65, %r33};
	add.rn.f64 	%fd7, %fd39, %fd42;
	mul.f64 	%fd44, %fd36, %fd36;
	fma.rn.f64 	%fd45, %fd37, %fd37, %fd44;
	fma.rn.f64 	%fd8, %fd38, %fd38, %fd45;
	shr.u32 	%r34, %r21, 31;
	add.s32 	%r35, %r21, %r34;
	shr.s32 	%r36, %r35, 1;
	cvt.rn.f64.s32 	%fd9, %r36;
	div.rn.f64 	%fd10, %fd41, %fd9;
	mov.u32 	%r37, %nctaid.x;
	mul.lo.s32 	%r8, %r1, %r37;
	mov.f64 	%fd46, 0d0000000000000000;
	mov.f64 	%fd47, 0d7FF0000000000000;
	mul.rn.f64 	%fd11, %fd47, %fd46;
	mov.u64 	%rd63, __cudart_sin_cos_coeffs;
$L__BB1_12:
	mad.lo.s64 	%rd59, %rd94, 2806196910506780709, 1;
	and.b64  	%rd94, %rd59, 9223372036854775807;
	cvt.rn.f64.u64 	%fd48, %rd94;
	mul.f64 	%fd49, %fd48, 0d3C00000000000000;
	fma.rn.f64 	%fd50, %fd48, 0d3C00000000000000, %fd49;
	mul.f64 	%fd12, %fd50, 0d400921FB54442D18;
	mad.lo.s64 	%rd60, %rd93, 2806196910506780709, 1;
	and.b64  	%rd93, %rd60, 9223372036854775807;
	cvt.rn.f64.u64 	%fd51, %rd93;
	mul.f64 	%fd52, %fd51, 0d3C00000000000000;
	fma.rn.f64 	%fd13, %fd52, 0d4000000000000000, 0dBFF0000000000000;
	mul.f64 	%fd53, %fd13, %fd13;
	mov.f64 	%fd54, 0d3FF0000000000000;
	sub.f64 	%fd55, %fd54, %fd53;
	sqrt.rn.f64 	%fd14, %fd55;
	setp.eq.f64 	%p18, %fd12, 0d7FF0000000000000;
	mov.b32 	%r67, 1;
	mov.f64 	%fd169, %fd11;
	@%p18 bra 	$L__BB1_16;
	mul.f64 	%fd56, %fd12, 0d3FE45F306DC9C883;
	cvt.rni.s32.f64 	%r66, %fd56;
	cvt.rn.f64.s32 	%fd57, %r66;
	fma.rn.f64 	%fd58, %fd57, 0dBFF921FB54442D18, %fd12;
	fma.rn.f64 	%fd59, %fd57, 0dBC91A62633145C00, %fd58;
	fma.rn.f64 	%fd169, %fd57, 0dB97B839A252049C0, %fd59;
	setp.ltu.f64 	%p19, %fd12, 0d41E0000000000000;
	@%p19 bra 	$L__BB1_15;
	{ // callseq 0, 0
	.param .b64 param0;
	st.param.f64 	[param0], %fd12;
	.param .align 16 .b8 retval0[16];
	call.uni (retval0), 
	__internal_trig_reduction_slowpathd, 
	(
	param0
	);
	ld.param.f64 	%fd169, [retval0];
	ld.param.b32 	%r66, [retval0+8];
	} // callseq 0
$L__BB1_15:
	add.s32 	%r67, %r66, 1;
$L__BB1_16:
	shl.b32 	%r41, %r67, 6;
	cvt.u64.u32 	%rd61, %r41;
	and.b64  	%rd62, %rd61, 64;
	add.s64 	%rd64, %rd63, %rd62;
	mul.rn.f64 	%fd61, %fd169, %fd169;
	and.b32  	%r42, %r67, 1;
	setp.eq.b32 	%p21, %r42, 1;
	selp.f64 	%fd62, 0dBDA8FF8320FD8164, 0d3DE5DB65F9785EBA, %p21;
	ld.global.nc.v2.f64 	{%fd63, %fd64}, [%rd64];
	fma.rn.f64 	%fd65, %fd62, %fd61, %fd63;
	fma.rn.f64 	%fd66, %fd65, %fd61, %fd64;
	ld.global.nc.v2.f64 	{%fd67, %fd68}, [%rd64+16];
	fma.rn.f64 	%fd69, %fd66, %fd61, %fd67;
	fma.rn.f64 	%fd70, %fd69, %fd61, %fd68;
	ld.global.nc.v2.f64 	{%fd71, %fd72}, [%rd64+32];
	fma.rn.f64 	%fd73, %fd70, %fd61, %fd71;
	fma.rn.f64 	%fd74, %fd73, %fd61, %fd72;
	fma.rn.f64 	%fd75, %fd74, %fd169, %fd169;
	fma.rn.f64 	%fd76, %fd74, %fd61, 0d3FF0000000000000;
	selp.f64 	%fd77, %fd76, %fd75, %p21;
	and.b32  	%r43, %r67, 2;
	setp.eq.s32 	%p22, %r43, 0;
	mov.f64 	%fd78, 0d0000000000000000;
	sub.f64 	%fd79, %fd78, %fd77;
	selp.f64 	%fd80, %fd77, %fd79, %p22;
	mul.f64 	%fd19, %fd14, %fd80;
	mov.b32 	%r68, 0;
	mov.f64 	%fd170, %fd11;
	@%p18 bra 	$L__BB1_19;
	mul.f64 	%fd81, %fd12, 0d3FE45F306DC9C883;
	cvt.rni.s32.f64 	%r68, %fd81;
	cvt.rn.f64.s32 	%fd82, %r68;
	fma.rn.f64 	%fd83, %fd82, 0dBFF921FB54442D18, %fd12;
	fma.rn.f64 	%fd84, %fd82, 0dBC91A62633145C00, %fd83;
	fma.rn.f64 	%fd170, %fd82, 0dB97B839A252049C0, %fd84;
	setp.ltu.f64 	%p23, %fd12, 0d41E0000000000000;
	@%p23 bra 	$L__BB1_19;
	{ // callseq 1, 0
	.param .b64 param0;
	st.param.f64 	[param0], %fd12;
	.param .align 16 .b8 retval0[16];
	call.uni (retval0), 
	__internal_trig_reduction_slowpathd, 
	(
	param0
	);
	ld.param.f64 	%fd170, [retval0];
	ld.param.b32 	%r68, [retval0+8];
	} // callseq 1
$L__BB1_19:
	setp.lt.s32 	%p24, %r3, 0;
	setp.eq.s32 	%p25, %r4, 1062207488;
	shl.b32 	%r45, %r68, 6;
	cvt.u64.u32 	%rd65, %r45;
	and.b64  	%rd66, %rd65, 64;
	mov.u64 	%rd67, __cudart_sin_cos_coeffs;
	add.s64 	%rd68, %rd67, %rd66;
	mul.rn.f64 	%fd86, %fd170, %fd170;
	and.b32  	%r46, %r68, 1;
	setp.eq.b32 	%p27, %r46, 1;
	selp.f64 	%fd87, 0dBDA8FF8320FD8164, 0d3DE5DB65F9785EBA, %p27;
	ld.global.nc.v2.f64 	{%fd88, %fd89}, [%rd68];
	fma.rn.f64 	%fd90, %fd87, %fd86, %fd88;
	fma.rn.f64 	%fd91, %fd90, %fd86, %fd89;
	ld.global.nc.v2.f64 	{%fd92, %fd93}, [%rd68+16];
	fma.rn.f64 	%fd94, %fd91, %fd86, %fd92;
	fma.rn.f64 	%fd95, %fd94, %fd86, %fd93;
	ld.global.nc.v2.f64 	{%fd96, %fd97}, [%rd68+32];
	fma.rn.f64 	%fd98, %fd95, %fd86, %fd96;
	fma.rn.f64 	%fd99, %fd98, %fd86, %fd97;
	fma.rn.f64 	%fd100, %fd99, %fd170, %fd170;
	fma.rn.f64 	%fd101, %fd99, %fd86, 0d3FF0000000000000;
	selp.f64 	%fd102, %fd101, %fd100, %p27;
	and.b32  	%r47, %r68, 2;
	setp.eq.s32 	%p28, %r47, 0;
	mov.f64 	%fd103, 0d0000000000000000;
	sub.f64 	%fd104, %fd103, %fd102;
	selp.f64 	%fd105, %fd102, %fd104, %p28;
	mul.f64 	%fd23, %fd14, %fd105;
	div.rn.f64 	%fd106, %fd40, %fd23;
	mul.f64 	%fd24, %fd19, %fd106;
	mul.f64 	%fd25, %fd13, %fd106;
	fma.rn.f64 	%fd107, %fd36, %fd19, 0d0000000000000000;
	fma.rn.f64 	%fd108, %fd37, %fd23, %fd107;
	fma.rn.f64 	%fd26, %fd38, %fd13, %fd108;
	{
	.reg .b32 %temp; 
	mov.b64 	{%temp, %r18}, %fd26;
	}
	abs.f64 	%fd27, %fd26;
	{ // callseq 2, 0
	.param .b64 param0;
	st.param.f64 	[param0], %fd27;
	.param .b64 retval0;
	call.uni (retval0), 
	__internal_accurate_pow, 
	(
	param0
	);
	ld.param.f64 	%fd109, [retval0];
	} // callseq 2
	setp.lt.s32 	%p29, %r18, 0;
	neg.f64 	%fd111, %fd109;
	selp.f64 	%fd112, %fd111, %fd109, %p25;
	selp.f64 	%fd113, %fd112, %fd109, %p29;
	setp.eq.f64 	%p30, %fd26, 0d0000000000000000;
	selp.b32 	%r48, %r18, 0, %p25;
	or.b32  	%r49, %r48, 2146435072;
	selp.b32 	%r50, %r49, %r48, %p24;
	mov.b32 	%r51, 0;
	mov.b64 	%fd114, {%r51, %r50};
	selp.f64 	%fd171, %fd114, %fd113, %p30;
	add.f64 	%fd115, %fd26, 0d4000000000000000;
	{
	.reg .b32 %temp; 
	mov.b64 	{%temp, %r52}, %fd115;
	}
	and.b32  	%r53, %r52, 2146435072;
	setp.ne.s32 	%p31, %r53, 2146435072;
	@%p31 bra 	$L__BB1_24;
	setp.num.f64 	%p32, %fd26, %fd26;
	@%p32 bra 	$L__BB1_22;
	mov.f64 	%fd116, 0d4000000000000000;
	add.rn.f64 	%fd171, %fd26, %fd116;
	bra.uni 	$L__BB1_24;
$L__BB1_22:
	setp.neu.f64 	%p33, %fd27, 0d7FF0000000000000;
	@%p33 bra 	$L__BB1_24;
	and.b32  	%r55, %r3, 2147483647;
	setp.ne.s32 	%p36, %r55, 1071644672;
	selp.b32 	%r56, %r6, %r5, %p36;
	selp.b32 	%r57, %r56, %r5, %p25;
	selp.b32 	%r58, %r57, %r5, %p29;
	mov.b32 	%r59, 0;
	mov.b64 	%fd171, {%r59, %r58};
$L__BB1_24:
	setp.eq.f64 	%p37, %fd39, 0d3FF0000000000000;
	setp.neu.f64 	%p38, %fd4, 0d7FF0000000000000;
	setp.nan.f64 	%p39, %fd39, %fd39;
	setp.eq.s32 	%p40, %r7, 2146435072;
	setp.eq.f64 	%p41, %fd39, 0d0000000000000000;
	setp.eq.f64 	%p42, %fd26, 0d3FF0000000000000;
	selp.f64 	%fd117, 0d3FF0000000000000, %fd171, %p42;
	{ // callseq 3, 0
	.param .b64 param0;
	st.param.f64 	[param0], %fd4;
	.param .b64 retval0;
	call.uni (retval0), 
	__internal_accurate_pow, 
	(
	param0
	);
	ld.param.f64 	%fd118, [retval0];
	} // callseq 3
	neg.f64 	%fd120, %fd118;
	selp.f64 	%fd121, %fd120, %fd118, %p1;
	selp.f64 	%fd122, %fd5, %fd121, %p41;
	selp.f64 	%fd123, %fd7, %fd122, %p39;
	selp.f64 	%fd124, %fd123, %fd6, %p38;
	selp.f64 	%fd125, %fd124, %fd122, %p40;
	selp.f64 	%fd126, 0d3FF0000000000000, %fd125, %p37;
	add.f64 	%fd127, %fd117, %fd126;
	sub.f64 	%fd128, %fd127, %fd8;
	abs.f64 	%fd129, %fd24;
	setp.geu.f64 	%p43, %fd129, %fd41;
	abs.f64 	%fd130, %fd25;
	setp.geu.f64 	%p44, %fd130, %fd41;
	or.pred  	%p45, %p43, %p44;
	setp.leu.f64 	%p46, %fd128, 0d0000000000000000;
	or.pred  	%p47, %p45, %p46;
	@%p47 bra 	$L__BB1_12;
	ld.param.u64 	%rd72, [_Z7computePdii6vectorS0_ddd_param_0];
	sqrt.rn.f64 	%fd132, %fd128;
	sub.f64 	%fd133, %fd26, %fd132;
	mul.f64 	%fd134, %fd19, %fd133;
	mul.f64 	%fd135, %fd23, %fd133;
	mul.f64 	%fd136, %fd13, %fd133;
	sub.f64 	%fd137, %fd134, %fd36;
	sub.f64 	%fd138, %fd135, %fd37;
	sub.f64 	%fd139, %fd136, %fd38;
	mul.f64 	%fd140, %fd138, %fd138;
	fma.rn.f64 	%fd141, %fd137, %fd137, %fd140;
	fma.rn.f64 	%fd142, %fd139, %fd139, %fd141;
	sqrt.rn.f64 	%fd143, %fd142;
	rcp.rn.f64 	%fd144, %fd143;
	mul.f64 	%fd145, %fd137, %fd144;
	mul.f64 	%fd146, %fd138, %fd144;
	mul.f64 	%fd147, %fd139, %fd144;
	sub.f64 	%fd148, %fd33, %fd134;
	sub.f64 	%fd149, %fd34, %fd135;
	sub.f64 	%fd150, %fd35, %fd136;
	mul.f64 	%fd151, %fd149, %fd149;
	fma.rn.f64 	%fd152, %fd148, %fd148, %fd151;
	fma.rn.f64 	%fd153, %fd150, %fd150, %fd152;
	sqrt.rn.f64 	%fd154, %fd153;
	rcp.rn.f64 	%fd155, %fd154;
	mul.f64 	%fd156, %fd148, %fd155;
	mul.f64 	%fd157, %fd149, %fd155;
	mul.f64 	%fd158, %fd150, %fd155;
	fma.rn.f64 	%fd159, %fd156, %fd145, 0d0000000000000000;
	fma.rn.f64 	%fd160, %fd157, %fd146, %fd159;
	fma.rn.f64 	%fd161, %fd158, %fd147, %fd160;
	setp.lt.f64 	%p48, %fd161, 0d0000000000000000;
	selp.f64 	%fd162, 0d0000000000000000, %fd161, %p48;
	div.rn.f64 	%fd163, %fd24, %fd10;
	add.f64 	%fd164, %fd163, %fd9;
	cvt.rzi.s32.f64 	%r60, %fd164;
	div.rn.f64 	%fd165, %fd25, %fd10;
	add.f64 	%fd166, %fd165, %fd9;
	cvt.rzi.s32.f64 	%r61, %fd166;
	not.b32 	%r62, %r60;
	add.s32 	%r63, %r21, %r62;
	mad.lo.s32 	%r64, %r63, %r21, %r61;
	cvta.to.global.u64 	%rd69, %rd72;
	mul.wide.s32 	%rd70, %r64, 8;
	add.s64 	%rd71, %rd69, %rd70;
	atom.global.add.f64 	%fd167, [%rd71], %fd162;
	add.s32 	%r65, %r65, %r8;
	setp.lt.s32 	%p49, %r65, %r20;
	@%p49 bra 	$L__BB1_12;
$L__BB1_26:
	ret;

}
.func  (.param .align 16 .b8 func_retval0[16]) __internal_trig_reduction_slowpathd(
	.param .b64 __internal_trig_reduction_slowpathd_param_0
)
{
	.local .align 8 .b8 	__local_depot2[40];
	.reg .b64 	%SP;
	.reg .b64 	%SPL;
	.reg .pred 	%p<10>;
	.reg .b32 	%r<47>;
	.reg .b64 	%rd<74>;
	.reg .b64 	%fd<5>;

	mov.u64 	%SPL, __local_depot2;
	ld.param.f64 	%fd4, [__internal_trig_reduction_slowpathd_param_0];
	add.u64 	%rd1, %SPL, 0;
	{
	.reg .b32 %temp; 
	mov.b64 	{%temp, %r1}, %fd4;
	}
	shr.u32 	%r2, %r1, 20;
	and.b32  	%r3, %r2, 2047;
	setp.eq.s32 	%p1, %r3, 2047;
	mov.b32 	%r46, 0;
	@%p1 bra 	$L__BB2_9;
	add.s32 	%r20, %r3, -1024;
	mov.b64 	%rd20, %fd4;
	shl.b64 	%rd2, %rd20, 11;
	shr.u32 	%r4, %r20, 6;
	sub.s32 	%r45, 15, %r4;
	sub.s32 	%r21, 19, %r4;
	setp.lt.u32 	%p2, %r20, 128;
	selp.b32 	%r6, 18, %r21, %p2;
	setp.ge.s32 	%p3, %r45, %r6;
	mov.b64 	%rd70, 0;
	@%p3 bra 	$L__BB2_4;
	add.s32 	%r23, %r6, %r4;
	neg.s32 	%r43, %r23;
	or.b64  	%rd3, %rd2, -9223372036854775808;
	mov.b64 	%rd70, 0;
	mov.b32 	%r42, 0;
	mov.u64 	%rd25, __cudart_i2opi_d;
	mov.u32 	%r44, %r45;
$L__BB2_3:
	.pragma "nounroll";
	mul.wide.s32 	%rd22, %r42, 8;
	add.s64 	%rd23, %rd1, %rd22;
	mul.wide.s32 	%rd24, %r44, 8;
	add.s64 	%rd26, %rd25, %rd24;
	ld.global.nc.u64 	%rd27, [%rd26];
	{
	.reg .u32 %r0, %r1, %r2, %r3, %alo, %ahi, %blo, %bhi, %clo, %chi;
	mov.b64 	{%alo,%ahi}, %rd27;
	mov.b64 	{%blo,%bhi}, %rd3;
	mov.b64 	{%clo,%chi}, %rd70;
	mad.lo.cc.u32 	%r0, %alo, %blo, %clo;
	madc.hi.cc.u32 	%r1, %alo, %blo, %chi;
	madc.hi.u32 	%r2, %alo, %bhi, 0;
	mad.lo.cc.u32 	%r1, %alo, %bhi, %r1;
	madc.hi.cc.u32 	%r2, %ahi, %blo, %r2;
	madc.hi.u32 	%r3, %ahi, %bhi, 0;
	mad.lo.cc.u32 	%r1, %ahi, %blo, %r1;
	madc.lo.cc.u32 	%r2, %ahi, %bhi, %r2;
	addc.u32 	%r3, %r3, 0;
	mov.b64 	%rd28, {%r0,%r1};
	mov.b64 	%rd70, {%r2,%r3};
	}
	st.local.u64 	[%rd23], %rd28;
	add.s32 	%r44, %r44, 1;
	add.s32 	%r43, %r43, 1;
	add.s32 	%r42, %r42, 1;
	setp.ne.s32 	%p4, %r43, -15;
	mov.u32 	%r45, %r6;
	@%p4 bra 	$L__BB2_3;
$L__BB2_4:
	cvt.s64.s32 	%rd29, %r45;
	cvt.u64.u32 	%rd30, %r4;
	add.s64 	%rd31, %rd30, %rd29;
	shl.b64 	%rd32, %rd31, 3;
	add.s64 	%rd33, %rd1, %rd32;
	st.local.u64 	[%rd33+-120], %rd70;
	and.b32  	%r15, %r2, 63;
	ld.local.u64 	%rd72, [%rd1+16];
	ld.local.u64 	%rd71, [%rd1+24];
	setp.eq.s32 	%p5, %r15, 0;
	@%p5 bra 	$L__BB2_6;
	shl.b64 	%rd34, %rd71, %r15;
	shr.u64 	%rd35, %rd72, 1;
	xor.b32  	%r24, %r15, 63;
	shr.u64 	%rd36, %rd35, %r24;
	or.b64  	%rd71, %rd34, %rd36;
	ld.local.u64 	%rd37, [%rd1+8];
	shl.b64 	%rd38, %rd72, %r15;
	shr.u64 	%rd39, %rd37, 1;
	shr.u64 	%rd40, %rd39, %r24;
	or.b64  	%rd72, %rd38, %rd40;
$L__BB2_6:
	and.b32  	%r25, %r1, -2147483648;
	shr.u64 	%rd41, %rd71, 62;
	cvt.u32.u64 	%r26, %rd41;
	mov.b64 	{%r27, %r28}, %rd71;
	mov.b64 	{%r29, %r30}, %rd72;
	shf.l.wrap.b32 	%r31, %r30, %r27, 2;
	shf.l.wrap.b32 	%r32, %r27, %r28, 2;
	mov.b64 	%rd42, {%r31, %r32};
	shl.b64 	%rd43, %rd72, 2;
	shr.u64 	%rd44, %rd42, 63;
	cvt.u32.u64 	%r33, %rd44;
	add.s32 	%r34, %r33, %r26;
	setp.eq.s32 	%p6, %r25, 0;
	neg.s32 	%r35, %r34;
	selp.b32 	%r46, %r34, %r35, %p6;
	setp.gt.s64 	%p7, %rd42, -1;
	mov.b64 	%rd45, 0;
	{
	.reg .u32 %r0, %r1, %r2, %r3, %a0, %a1, %a2, %a3, %b0, %b1, %b2, %b3;
	mov.b64 	{%a0,%a1}, %rd45;
	mov.b64 	{%a2,%a3}, %rd45;
	mov.b64 	{%b0,%b1}, %rd43;
	mov.b64 	{%b2,%b3}, %rd42;
	sub.cc.u32 	%r0, %a0, %b0;
	subc.cc.u32 	%r1, %a1, %b1;
	subc.cc.u32 	%r2, %a2, %b2;
	subc.u32 	%r3, %a3, %b3;
	mov.b64 	%rd46, {%r0,%r1};
	mov.b64 	%rd47, {%r2,%r3};
	}
	xor.b32  	%r36, %r25, -2147483648;
	selp.b64 	%rd73, %rd42, %rd47, %p7;
	selp.b64 	%rd14, %rd43, %rd46, %p7;
	selp.b32 	%r17, %r25, %r36, %p7;
	clz.b64 	%r37, %rd73;
	cvt.u64.u32 	%rd15, %r37;
	setp.eq.s32 	%p8, %r37, 0;
	@%p8 bra 	$L__BB2_8;
	cvt.u32.u64 	%r38, %rd15;
	and.b32  	%r39, %r38, 63;
	shl.b64 	%rd48, %rd73, %r39;
	shr.u64 	%rd49, %rd14, 1;
	not.b32 	%r40, %r38;
	and.b32  	%r41, %r40, 63;
	shr.u64 	%rd50, %rd49, %r41;
	or.b64  	%rd73, %rd48, %rd50;
$L__BB2_8:
	mov.b64 	%rd51, -3958705157555305931;
	{
	.reg .u32 %r0, %r1, %r2, %r3, %alo, %ahi, %blo, %bhi;
	mov.b64 	{%alo,%ahi}, %rd73;
	mov.b64 	{%blo,%bhi}, %rd51;
	mul.lo.u32 	%r0, %alo, %blo;
	mul.hi.u32 	%r1, %alo, %blo;
	mad.lo.cc.u32 	%r1, %alo, %bhi, %r1;
	madc.hi.u32 	%r2, %alo, %bhi, 0;
	mad.lo.cc.u32 	%r1, %ahi, %blo, %r1;
	madc.hi.cc.u32 	%r2, %ahi, %blo, %r2;
	madc.hi.u32 	%r3, %ahi, %bhi, 0;
	mad.lo.cc.u32 	%r2, %ahi, %bhi, %r2;
	addc.u32 	%r3, %r3, 0;
	mov.b64 	%rd52, {%r0,%r1};
	mov.b64 	%rd53, {%r2,%r3};
	}
	setp.gt.s64 	%p9, %rd53, 0;
	{
	.reg .u32 %r0, %r1, %r2, %r3, %a0, %a1, %a2, %a3, %b0, %b1, %b2, %b3;
	mov.b64 	{%a0,%a1}, %rd52;
	mov.b64 	{%a2,%a3}, %rd53;
	mov.b64 	{%b0,%b1}, %rd52;
	mov.b64 	{%b2,%b3}, %rd53;
	add.cc.u32 	%r0, %a0, %b0;
	addc.cc.u32 	%r1, %a1, %b1;
	addc.cc.u32 	%r2, %a2, %b2;
	addc.u32 	%r3, %a3, %b3;
	mov.b64 	%rd54, {%r0,%r1};
	mov.b64 	%rd55, {%r2,%r3};
	}
	selp.b64 	%rd56, %rd55, %rd53, %p9;
	selp.s64 	%rd57, -1, 0, %p9;
	sub.s64 	%rd58, %rd57, %rd15;
	cvt.u64.u32 	%rd59, %r17;
	shl.b64 	%rd60, %rd59, 32;
	add.s64 	%rd61, %rd56, 1;
	shr.u64 	%rd62, %rd61, 10;
	add.s64 	%rd63, %rd62, 1;
	shr.u64 	%rd64, %rd63, 1;
	shl.b64 	%rd65, %rd58, 52;
	add.s64 	%rd66, %rd65, %rd64;
	add.s64 	%rd67, %rd66, 4602678819172646912;
	or.b64  	%rd68, %rd67, %rd60;
	mov.b64 	%fd4, %rd68;
$L__BB2_9:
	st.param.f64 	[func_retval0], %fd4;
	st.param.b32 	[func_retval0+8], %r46;
	ret;

}
.func  (.param .b64 func_retval0) __internal_accurate_pow(
	.param .b64 __internal_accurate_pow_param_0
)
{
	.reg .pred 	%p<8>;
	.reg .b32 	%r<49>;
	.reg .b32 	%f<3>;
	.reg .b64 	%fd<109>;

	ld.param.f64 	%fd10, [__internal_accurate_pow_param_0];
	{
	.reg .b32 %temp; 
	mov.b64 	{%temp, %r46}, %fd10;
	}
	{
	.reg .b32 %temp; 
	mov.b64 	{%r45, %temp}, %fd10;
	}
	shr.u32 	%r47, %r46, 20;
	setp.gt.u32 	%p1, %r46, 1048575;
	@%p1 bra 	$L__BB3_2;
	mul.f64 	%fd11, %fd10, 0d4350000000000000;
	{
	.reg .b32 %temp; 
	mov.b64 	{%temp, %r46}, %fd11;
	}
	{
	.reg .b32 %temp; 
	mov.b64 	{%r45, %temp}, %fd11;
	}
	shr.u32 	%r16, %r46, 20;
	add.s32 	%r47, %r16, -54;
$L__BB3_2:
	add.s32 	%r48, %r47, -1023;
	and.b32  	%r17, %r46, -2146435073;
	or.b32  	%r18, %r17, 1072693248;
	mov.b64 	%fd107, {%r45, %r18};
	setp.lt.u32 	%p2, %r18, 1073127583;
	@%p2 bra 	$L__BB3_4;
	{
	.reg .b32 %temp; 
	mov.b64 	{%r19, %temp}, %fd107;
	}
	{
	.reg .b32 %temp; 
	mov.b64 	{%temp, %r20}, %fd107;
	}
	add.s32 	%r21, %r20, -1048576;
	mov.b64 	%fd107, {%r19, %r21};
	add.s32 	%r48, %r47, -1022;
$L__BB3_4:
	add.f64 	%fd12, %fd107, 0dBFF0000000000000;
	add.f64 	%fd13, %fd107, 0d3FF0000000000000;
	rcp.approx.ftz.f64 	%fd14, %fd13;
	neg.f64 	%fd15, %fd13;
	fma.rn.f64 	%fd16, %fd15, %fd14, 0d3FF0000000000000;
	fma.rn.f64 	%fd17, %fd16, %fd16, %fd16;
	fma.rn.f64 	%fd18, %fd17, %fd14, %fd14;
	mul.f64 	%fd19, %fd12, %fd18;
	fma.rn.f64 	%fd20, %fd12, %fd18, %fd19;
	mul.f64 	%fd21, %fd20, %fd20;
	fma.rn.f64 	%fd22, %fd21, 0d3EB0F5FF7D2CAFE2, 0d3ED0F5D241AD3B5A;
	fma.rn.f64 	%fd23, %fd22, %fd21, 0d3EF3B20A75488A3F;
	fma.rn.f64 	%fd24, %fd23, %fd21, 0d3F1745CDE4FAECD5;
	fma.rn.f64 	%fd25, %fd24, %fd21, 0d3F3C71C7258A578B;
	fma.rn.f64 	%fd26, %fd25, %fd21, 0d3F6249249242B910;
	fma.rn.f64 	%fd27, %fd26, %fd21, 0d3F89999999999DFB;
	sub.f64 	%fd28, %fd12, %fd20;
	add.f64 	%fd29, %fd28, %fd28;
	neg.f64 	%fd30, %fd20;
	fma.rn.f64 	%fd31, %fd30, %fd12, %fd29;
	mul.f64 	%fd32, %fd18, %fd31;
	fma.rn.f64 	%fd33, %fd21, %fd27, 0d3FB5555555555555;
	mov.f64 	%fd34, 0d3FB5555555555555;
	sub.f64 	%fd35, %fd34, %fd33;
	fma.rn.f64 	%fd36, %fd21, %fd27, %fd35;
	add.f64 	%fd37, %fd36, 0dBC46A4CB00B9E7B0;
	add.f64 	%fd38, %fd33, %fd37;
	sub.f64 	%fd39, %fd33, %fd38;
	add.f64 	%fd40, %fd37, %fd39;
	mul.rn.f64 	%fd41, %fd20, %fd20;
	neg.f64 	%fd42, %fd41;
	fma.rn.f64 	%fd43, %fd20, %fd20, %fd42;
	{
	.reg .b32 %temp; 
	mov.b64 	{%r22, %temp}, %fd32;
	}
	{
	.reg .b32 %temp; 
	mov.b64 	{%temp, %r23}, %fd32;
	}
	add.s32 	%r24, %r23, 1048576;
	mov.b64 	%fd44, {%r22, %r24};
	fma.rn.f64 	%fd45, %fd20, %fd44, %fd43;
	mul.rn.f64 	%fd46, %fd41, %fd20;
	neg.f64 	%fd47, %fd46;
	fma.rn.f64 	%fd48, %fd41, %fd20, %fd47;
	fma.rn.f64 	%fd49, %fd41, %fd32, %fd48;
	fma.rn.f64 	%fd50, %fd45, %fd20, %fd49;
	mul.rn.f64 	%fd51, %fd38, %fd46;
	neg.f64 	%fd52, %fd51;
	fma.rn.f64 	%fd53, %fd38, %fd46, %fd52;
	fma.rn.f64 	%fd54, %fd38, %fd50, %fd53;
	fma.rn.f64 	%fd55, %fd40, %fd46, %fd54;
	add.f64 	%fd56, %fd51, %fd55;
	sub.f64 	%fd57, %fd51, %fd56;
	add.f64 	%fd58, %fd55, %fd57;
	add.f64 	%fd59, %fd20, %fd56;
	sub.f64 	%fd60, %fd20, %fd59;
	add.f64 	%fd61, %fd56, %fd60;
	add.f64 	%fd62, %fd58, %fd61;
	add.f64 	%fd63, %fd32, %fd62;
	add.f64 	%fd64, %fd59, %fd63;
	sub.f64 	%fd65, %fd59, %fd64;
	add.f64 	%fd66, %fd63, %fd65;
	xor.b32  	%r25, %r48, -2147483648;
	mov.b32 	%r26, 1127219200;
	mov.b64 	%fd67, {%r25, %r26};
	mov.b32 	%r27, -2147483648;
	mov.b64 	%fd68, {%r27, %r26};
	sub.f64 	%fd69, %fd67, %fd68;
	fma.rn.f64 	%fd70, %fd69, 0d3FE62E42FEFA39EF, %fd64;
	fma.rn.f64 	%fd71, %fd69, 0dBFE62E42FEFA39EF, %fd70;
	sub.f64 	%fd72, %fd71, %fd64;
	sub.f64 	%fd73, %fd66, %fd72;
	fma.rn.f64 	%fd74, %fd69, 0d3C7ABC9E3B39803F, %fd73;
	add.f64 	%fd75, %fd70, %fd74;
	sub.f64 	%fd76, %fd70, %fd75;
	add.f64 	%fd77, %fd74, %fd76;
	mov.f64 	%fd78, 0d4000000000000000;
	{
	.reg .b32 %temp; 
	mov.b64 	{%temp, %r28}, %fd78;
	}
	{
	.reg .b32 %temp; 
	mov.b64 	{%r29, %temp}, %fd78;
	}
	shl.b32 	%r30, %r28, 1;
	setp.gt.u32 	%p3, %r30, -33554433;
	and.b32  	%r31, %r28, -15728641;
	selp.b32 	%r32, %r31, %r28, %p3;
	mov.b64 	%fd79, {%r29, %r32};
	mul.rn.f64 	%fd80, %fd75, %fd79;
	neg.f64 	%fd81, %fd80;
	fma.rn.f64 	%fd82, %fd75, %fd79, %fd81;
	fma.rn.f64 	%fd83, %fd77, %fd79, %fd82;
	add.f64 	%fd4, %fd80, %fd83;
	sub.f64 	%fd84, %fd80, %fd4;
	add.f64 	%fd5, %fd83, %fd84;
	fma.rn.f64 	%fd85, %fd4, 0d3FF71547652B82FE, 0d4338000000000000;
	{
	.reg .b32 %temp; 
	mov.b64 	{%r13, %temp}, %fd85;
	}
	mov.f64 	%fd86, 0dC338000000000000;
	add.rn.f64 	%fd87, %fd85, %fd86;
	fma.rn.f64 	%fd88, %fd87, 0dBFE62E42FEFA39EF, %fd4;
	fma.rn.f64 	%fd89, %fd87, 0dBC7ABC9E3B39803F, %fd88;
	fma.rn.f64 	%fd90, %fd89, 0d3E5ADE1569CE2BDF, 0d3E928AF3FCA213EA;
	fma.rn.f64 	%fd91, %fd90, %fd89, 0d3EC71DEE62401315;
	fma.rn.f64 	%fd92, %fd91, %fd89, 0d3EFA01997C89EB71;
	fma.rn.f64 	%fd93, %fd92, %fd89, 0d3F2A01A014761F65;
	fma.rn.f64 	%fd94, %fd93, %fd89, 0d3F56C16C1852B7AF;
	fma.rn.f64 	%fd95, %fd94, %fd89, 0d3F81111111122322;
	fma.rn.f64 	%fd96, %fd95, %fd89, 0d3FA55555555502A1;
	fma.rn.f64 	%fd97, %fd96, %fd89, 0d3FC5555555555511;
	fma.rn.f64 	%fd98, %fd97, %fd89, 0d3FE000000000000B;
	fma.rn.f64 	%fd99, %fd98, %fd89, 0d3FF0000000000000;
	fma.rn.f64 	%fd100, %fd99, %fd89, 0d3FF0000000000000;
	{
	.reg .b32 %temp; 
	mov.b64 	{%r14, %temp}, %fd100;
	}
	{
	.reg .b32 %temp; 
	mov.b64 	{%temp, %r15}, %fd100;
	}
	shl.b32 	%r33, %r13, 20;
	add.s32 	%r34, %r33, %r15;
	mov.b64 	%fd108, {%r14, %r34};
	{
	.reg .b32 %temp; 
	mov.b64 	{%temp, %r35}, %fd4;
	}
	mov.b32 	%f2, %r35;
	abs.f32 	%f1, %f2;
	setp.lt.f32 	%p4, %f1, 0f4086232B;
	@%p4 bra 	$L__BB3_7;
	setp.lt.f64 	%p5, %fd4, 0d0000000000000000;
	add.f64 	%fd101, %fd4, 0d7FF0000000000000;
	selp.f64 	%fd108, 0d0000000000000000, %fd101, %p5;
	setp.geu.f32 	%p6, %f1, 0f40874800;
	@%p6 bra 	$L__BB3_7;
	shr.u32 	%r36, %r13, 31;
	add.s32 	%r37, %r13, %r36;
	shr.s32 	%r38, %r37, 1;
	shl.b32 	%r39, %r38, 20;
	add.s32 	%r40, %r15, %r39;
	mov.b64 	%fd102, {%r14, %r40};
	sub.s32 	%r41, %r13, %r38;
	shl.b32 	%r42, %r41, 20;
	add.s32 	%r43, %r42, 1072693248;
	mov.b32 	%r44, 0;
	mov.b64 	%fd103, {%r44, %r43};
	mul.f64 	%fd108, %fd103, %fd102;
$L__BB3_7:
	abs.f64 	%fd104, %fd108;
	setp.eq.f64 	%p7, %fd104, 0d7FF0000000000000;
	fma.rn.f64 	%fd105, %fd108, %fd5, %fd108;
	selp.f64 	%fd106, %fd108, %fd105, %p7;
	st.param.f64 	[func_retval0], %fd106;
	ret;

}


// ===== COMPILED SASS (sm_100) =====

	.target	sm_100

	.elftype	@"ET_EXEC"


//--------------------- .note.nv.tkinfo           --------------------------
	.section	.note.nv.tkinfo,"",@"SHT_NOTE"
	.sectionflags	@"SHF_NOTE_NV_TKINFO"
	.tkinfo
        /*0018*/ 	.word	0x00000002
        /*0030*/ 	.string	""
        /*0030*/ 	.string	"ptxas"
        /*0030*/ 	.string	"Cuda compilation tools, release 13.0, V13.0.88"
        /*0030*/ 	.string	"Build cuda_13.0.r13.0/compiler.36424714_0"
        /*0030*/ 	.string	"-arch sm_100 -m 64 "



//--------------------- .note.nv.cuinfo           --------------------------
	.section	.note.nv.cuinfo,"",@"SHT_NOTE"
	.sectionflags	@"SHF_NOTE_NV_CUINFO"
        /*0018*/ 	.short	0x0002
        /*001a*/ 	.short	0x0064
        /*001c*/ 	.short	0x0082
	.zero		2


//--------------------- .nv.info                  --------------------------
	.section	.nv.info,"",@"SHT_CUDA_INFO"
	.align	4


	//----- nvinfo : EIATTR_REGCOUNT
	.align		4
        /*0000*/ 	.byte	0x04, 0x2f
        /*0002*/ 	.short	(.L_3 - .L_2)
	.align		4
.L_2:
        /*0004*/ 	.word	index@(_Z8fill_vecP6vectorddd)
        /*0008*/ 	.word	0x0000000c


	//----- nvinfo : EIATTR_FRAME_SIZE
	.align		4
.L_3:
        /*000c*/ 	.byte	0x04, 0x11
        /*000e*/ 	.short	(.L_5 - .L_4)
	.align		4
.L_4:
        /*0010*/ 	.word	index@(_Z8fill_vecP6vectorddd)
        /*0014*/ 	.word	0x00000000


	//----- nvinfo : EIATTR_REGCOUNT
	.align		4
.L_5:
        /*0018*/ 	.byte	0x04, 0x2f
        /*001a*/ 	.short	(.L_7 - .L_6)
	.align		4
.L_6:
        /*001c*/ 	.word	index@(_Z7computePdii6vectorS0_ddd)
        /*0020*/ 	.word	0x00000036


	//----- nvinfo : EIATTR_FRAME_SIZE
	.align		4
.L_7:
        /*0024*/ 	.byte	0x04, 0x11
        /*0026*/ 	.short	(.L_9 - .L_8)
	.align		4
.L_8:
        /*0028*/ 	.word	index@($_Z7computePdii6vectorS0_ddd$__internal_trig_reduction_slowpathd)
        /*002c*/ 	.word	0x00000028


	//----- nvinfo : EIATTR_FRAME_SIZE
	.align		4
.L_9:
        /*0030*/ 	.byte	0x04, 0x11
        /*0032*/ 	.short	(.L_11 - .L_10)
	.align		4
.L_10:
        /*0034*/ 	.word	index@($_Z7computePdii6vectorS0_ddd$__internal_accurate_pow)
        /*0038*/ 	.word	0x00000028


	//----- nvinfo : EIATTR_FRAME_SIZE
	.align		4
.L_11:
        /*003c*/ 	.byte	0x04, 0x11
        /*003e*/ 	.short	(.L_13 - .L_12)
	.align		4
.L_12:
        /*0040*/ 	.word	index@($__internal_2_$__cuda_sm20_dsqrt_rn_f64_mediumpath_v1)
        /*0044*/ 	.word	0x00000028


	//----- nvinfo : EIATTR_FRAME_SIZE
	.align		4
.L_13:
        /*0048*/ 	.byte	0x04, 0x11
        /*004a*/ 	.short	(.L_15 - .L_14)
	.align		4
.L_14:
        /*004c*/ 	.word	index@($__internal_1_$__cuda_sm20_div_rn_f64_full)
        /*0050*/ 	.word	0x00000028


	//----- nvinfo : EIATTR_FRAME_SIZE
	.align		4
.L_15:
        /*0054*/ 	.byte	0x04, 0x11
        /*0056*/ 	.short	(.L_17 - .L_16)
	.align		4
.L_16:
        /*0058*/ 	.word	index@($__internal_0_$__cuda_sm20_dblrcp_rn_slowpath_v3)
        /*005c*/ 	.word	0x00000028


	//----- nvinfo : EIATTR_FRAME_SIZE
	.align		4
.L_17:
        /*0060*/ 	.byte	0x04, 0x11
        /*0062*/ 	.short	(.L_19 - .L_18)
	.align		4
.L_18:
        /*0064*/ 	.word	index@(_Z7computePdii6vectorS0_ddd)
        /*0068*/ 	.word	0x00000028


	//----- nvinfo : EIATTR_MIN_STACK_SIZE
	.align		4
.L_19:
        /*006c*/ 	.byte	0x04, 0x12
        /*006e*/ 	.short	(.L_21 - .L_20)
	.align		4
.L_20:
        /*0070*/ 	.word	index@(_Z7computePdii6vectorS0_ddd)
        /*0074*/ 	.word	0x00000028


	//----- nvinfo : EIATTR_MIN_STACK_SIZE
	.align		4
.L_21:
        /*0078*/ 	.byte	0x04, 0x12
        /*007a*/ 	.short	(.L_23 - .L_22)
	.align		4
.L_22:
        /*007c*/ 	.word	index@(_Z8fill_vecP6vectorddd)
        /*0080*/ 	.word	0x00000000
.L_23:


//--------------------- .nv.compat                --------------------------
	.section	.nv.compat,"",@"SHT_CUDA_COMPAT_INFO"
	.align	4
        /*0000*/ 	.byte	0x02, 0x09, 0x00, 0x00, 0x02, 0x02, 0x01, 0x00, 0x02, 0x05, 0x05, 0x00, 0x03, 0x07, 0x01, 0x01
        /*0010*/ 	.byte	0x02, 0x03, 0x00, 0x00, 0x02, 0x06, 0x01, 0x00, 0x04, 0x0b, 0x08, 0x00, 0x01, 0x00, 0x00, 0x00
        /*0020*/ 	.byte	0x00, 0x00, 0x00, 0x00


//--------------------- .nv.info._Z7computePdii6vectorS0_ddd --------------------------
	.section	.nv.info._Z7computePdii6vectorS0_ddd,"",@"SHT_CUDA_INFO"
	.sectionflags	@""
	.align	4


	//----- nvinfo : EIATTR_CUDA_API_VERSION
	.align		4
        /*0000*/ 	.byte	0x04, 0x37
        /*0002*/ 	.short	(.L_25 - .L_24)
.L_24:
        /*0004*/ 	.word	0x00000082


	//----- nvinfo : EIATTR_KPARAM_INFO
	.align		4
.L_25:
        /*0008*/ 	.byte	0x04, 0x17
        /*000a*/ 	.short	(.L_27 - .L_26)
.L_26:
        /*000c*/ 	.word	0x00000000
        /*0010*/ 	.short	0x0007
        /*0012*/ 	.short	0x0050
        /*0014*/ 	.byte	0x00, 0xf0, 0x21, 0x00


	//----- nvinfo : EIATTR_KPARAM_INFO
	.align		4
.L_27:
        /*0018*/ 	.byte	0x04, 0x17
        /*001a*/ 	.short	(.L_29 - .L_28)
.L_28:
        /*001c*/ 	.word	0x00000000
        /*0020*/ 	.short	0x0006
        /*0022*/ 	.short	0x0048
        /*0024*/ 	.byte	0x00, 0xf0, 0x21, 0x00


	//----- nvinfo : EIATTR_KPARAM_INFO
	.align		4
.L_29:
        /*0028*/ 	.byte	0x04, 0x17
        /*002a*/ 	.short	(.L_31 - .L_30)
.L_30:
        /*002c*/ 	.word	0x00000000
        /*0030*/ 	.short	0x0005
        /*0032*/ 	.short	0x0040
        /*0034*/ 	.byte	0x00, 0xf0, 0x21, 0x00


	//----- nvinfo : EIATTR_KPARAM_INFO
	.align		4
.L_31:
        /*0038*/ 	.byte	0x04, 0x17
        /*003a*/ 	.short	(.L_33 - .L_32)
.L_32:
        /*003c*/ 	.word	0x00000000
        /*0040*/ 	.short	0x0004
        /*0042*/ 	.short	0x0028
        /*0044*/ 	.byte	0x00, 0xf0, 0x61, 0x00


	//----- nvinfo : EIATTR_KPARAM_INFO
	.align		4
.L_33:
        /*0048*/ 	.byte	0x04, 0x17
        /*004a*/ 	.short	(.L_35 - .L_34)
.L_34:
        /*004c*/ 	.word	0x00000000
        /*0050*/ 	.short	0x0003
        /*0052*/ 	.short	0x0010
        /*0054*/ 	.byte	0x00, 0xf0, 0x61, 0x00


	//----- nvinfo : EIATTR_KPARAM_INFO
	.align		4
.L_35:
        /*0058*/ 	.byte	0x04, 0x17
        /*005a*/ 	.short	(.L_37 - .L_36)
.L_36:
        /*005c*/ 	.word	0x00000000
        /*0060*/ 	.short	0x0002
        /*0062*/ 	.short	0x000c
        /*0064*/ 	.byte	0x00, 0xf0, 0x11, 0x00


	//----- nvinfo : EIATTR_KPARAM_INFO
	.align		4
.L_37:
        /*0068*/ 	.byte	0x04, 0x17
        /*006a*/ 	.short	(.L_39 - .L_38)
.L_38:
        /*006c*/ 	.word	0x00000000
        /*0070*/ 	.short	0x0001
        /*0072*/ 	.short	0x0008
        /*0074*/ 	.byte	0x00, 0xf0, 0x11, 0x00


	//----- nvinfo : EIATTR_KPARAM_INFO
	.align		4
.L_39:
        /*0078*/ 	.byte	0x04, 0x17
        /*007a*/ 	.short	(.L_41 - .L_40)
.L_40:
        /*007c*/ 	.word	0x00000000
        /*0080*/ 	.short	0x0000
        /*0082*/ 	.short	0x0000
        /*0084*/ 	.byte	0x00, 0xf5, 0x21, 0x00


	//----- nvinfo : EIATTR_SPARSE_MMA_MASK
	.align		4
.L_41:
        /*0088*/ 	.byte	0x03, 0x50
        /*008a*/ 	.short	0x0000


	//----- nvinfo : EIATTR_MAXREG_COUNT
	.align		4
        /*008c*/ 	.byte	0x03, 0x1b
        /*008e*/ 	.short	0x00ff


	//----- nvinfo : EIATTR_MERCURY_ISA_VERSION
	.align		4
        /*0090*/ 	.byte	0x03, 0x5f
        /*0092*/ 	.short	0x0101


	//----- nvinfo : EIATTR_VRC_CTA_INIT_COUNT
	.align		4
        /*0094*/ 	.byte	0x02, 0x4a
	.zero		1
	.zero		1


	//----- nvinfo : EIATTR_EXIT_INSTR_OFFSETS
	.align		4
        /*0098*/ 	.byte	0x04, 0x1c
        /*009a*/ 	.short	(.L_43 - .L_42)


	//   ....[0]....
.L_42:
        /*009c*/ 	.word	0x000007d0


	//   ....[1]....
        /*00a0*/ 	.word	0x000027b0


	//----- nvinfo : EIATTR_CRS_STACK_SIZE
	.align		4
.L_43:
        /*00a4*/ 	.byte	0x04, 0x1e
        /*00a6*/ 	.short	(.L_45 - .L_44)
.L_44:
        /*00a8*/ 	.word	0x00000000


	//----- nvinfo : EIATTR_CBANK_PARAM_SIZE
	.align		4
.L_45:
        /*00ac*/ 	.byte	0x03, 0x19
        /*00ae*/ 	.short	0x0058


	//----- nvinfo : EIATTR_PARAM_CBANK
	.align		4
        /*00b0*/ 	.byte	0x04, 0x0a
        /*00b2*/ 	.short	(.L_47 - .L_46)
	.align		4
.L_46:
        /*00b4*/ 	.word	index@(.nv.constant0._Z7computePdii6vectorS0_ddd)
        /*00b8*/ 	.short	0x0380
        /*00ba*/ 	.short	0x0058


	//----- nvinfo : EIATTR_SW_WAR
	.align		4
.L_47:
        /*00bc*/ 	.byte	0x04, 0x36
        /*00be*/ 	.short	(.L_49 - .L_48)
.L_48:
        /*00c0*/ 	.word	0x00000008
.L_49:


//--------------------- .nv.info._Z8fill_vecP6vectorddd --------------------------
	.section	.nv.info._Z8fill_vecP6vectorddd,"",@"SHT_CUDA_INFO"
	.sectionflags	@""
	.align	4


	//----- nvinfo : EIATTR_CUDA_API_VERSION
	.align		4
        /*0000*/ 	.byte	0x04, 0x37
        /*0002*/ 	.short	(.L_51 - .L_50)
.L_50:
        /*0004*/ 	.word	0x00000082


	//----- nvinfo : EIATTR_KPARAM_INFO
	.align		4
.L_51:
        /*0008*/ 	.byte	0x04, 0x17
        /*000a*/ 	.short	(.L_53 - .L_52)
.L_52:
        /*000c*/ 	.word	0x00000000
        /*0010*/ 	.short	0x0003
        /*0012*/ 	.short	0x0018
        /*0014*/ 	.byte	0x00, 0xf0, 0x21, 0x00


	//----- nvinfo : EIATTR_KPARAM_INFO
	.align		4
.L_53:
        /*0018*/ 	.byte	0x04, 0x17
        /*001a*/ 	.short	(.L_55 - .L_54)
.L_54:
        /*001c*/ 	.word	0x00000000
        /*0020*/ 	.short	0x0002
        /*0022*/ 	.short	0x0010
        /*0024*/ 	.byte	0x00, 0xf0, 0x21, 0x00


	//----- nvinfo : EIATTR_KPARAM_INFO
	.align		4
.L_55:
        /*0028*/ 	.byte	0x04, 0x17
        /*002a*/ 	.short	(.L_57 - .L_56)
.L_56:
        /*002c*/ 	.word	0x00000000
        /*0030*/ 	.short	0x0001
        /*0032*/ 	.short	0x0008
        /*0034*/ 	.byte	0x00, 0xf0, 0x21, 0x00


	//----- nvinfo : EIATTR_KPARAM_INFO
	.align		4
.L_57:
        /*0038*/ 	.byte	0x04, 0x17
        /*003a*/ 	.short	(.L_59 - .L_58)
.L_58:
        /*003c*/ 	.word	0x00000000
        /*0040*/ 	.short	0x0000
        /*0042*/ 	.short	0x0000
        /*0044*/ 	.byte	0x00, 0xf5, 0x21, 0x00


	//----- nvinfo : EIATTR_SPARSE_MMA_MASK
	.align		4
.L_59:
        /*0048*/ 	.byte	0x03, 0x50
        /*004a*/ 	.short	0x0000


	//----- nvinfo : EIATTR_MAXREG_COUNT
	.align		4
        /*004c*/ 	.byte	0x03, 0x1b
        /*004e*/ 	.short	0x00ff


	//----- nvinfo : EIATTR_MERCURY_ISA_VERSION
	.align		4
        /*0050*/ 	.byte	0x03, 0x5f
        /*0052*/ 	.short	0x0101


	//----- nvinfo : EIATTR_VRC_CTA_INIT_COUNT
	.align		4
        /*0054*/ 	.byte	0x02, 0x4a
	.zero		1
	.zero		1


	//----- nvinfo : EIATTR_EXIT_INSTR_OFFSETS
	.align		4
        /*0058*/ 	.byte	0x04, 0x1c
        /*005a*/ 	.short	(.L_61 - .L_60)


	//   ....[0]....
.L_60:
        /*005c*/ 	.word	0x00000090


	//----- nvinfo : EIATTR_CBANK_PARAM_SIZE
	.align		4
.L_61:
        /*0060*/ 	.byte	0x03, 0x19
        /*0062*/ 	.short	0x0020


	//----- nvinfo : EIATTR_PARAM_CBANK
	.align		4
        /*0064*/ 	.byte	0x04, 0x0a
        /*0066*/ 	.short	(.L_63 - .L_62)
	.align		4
.L_62:
        /*0068*/ 	.word	index@(.nv.constant0._Z8fill_vecP6vectorddd)
        /*006c*/ 	.short	0x0380
        /*006e*/ 	.short	0x0020


	//----- nvinfo : EIATTR_SW_WAR
	.align		4
.L_63:
        /*0070*/ 	.byte	0x04, 0x36
        /*0072*/ 	.short	(.L_65 - .L_64)
.L_64:
        /*0074*/ 	.word	0x00000008
.L_65:


//--------------------- .nv.callgraph             --------------------------
	.section	.nv.callgraph,"",@"SHT_CUDA_CALLGRAPH"
	.align	4
	.sectionentsize	8
	.align		4
        /*0000*/ 	.word	0x00000000
	.align		4
        /*0004*/ 	.word	0xffffffff
	.align		4
        /*0008*/ 	.word	0x00000000
	.align		4
        /*000c*/ 	.word	0xfffffffe
	.align		4
        /*0010*/ 	.word	0x00000000
	.align		4
        /*0014*/ 	.word	0xfffffffd
	.align		4
        /*0018*/ 	.word	0x00000000
	.align		4
        /*001c*/ 	.word	0xfffffffc


//--------------------- .nv.constant4             --------------------------
	.section	.nv.constant4,"a",@progbits
	.align	8
	.align		8
.nv.constant4:
        /*0000*/ 	.dword	__cudart_i2opi_d
	.align		8
        /*0008*/ 	.dword	__cudart_sin_cos_coeffs


//--------------------- .text._Z7computePdii6vectorS0_ddd --------------------------
	.section	.text._Z7computePdii6vectorS0_ddd,"ax",@progbits
	.align	128
        .global         _Z7computePdii6vectorS0_ddd
        .type           _Z7computePdii6vectorS0_ddd,@function
        .size           _Z7computePdii6vectorS0_ddd,(.L_x_70 - _Z7computePdii6vectorS0_ddd)
        .other          _Z7computePdii6vectorS0_ddd,@"STO_CUDA_ENTRY STV_DEFAULT"
_Z7computePdii6vectorS0_ddd:
.text._Z7computePdii6vectorS0_ddd:
[----:B------:R-:W0:Y:S01]  /*0000*/  LDC R1, c[0x0][0x37c] ;  /* 0x0000df00ff017b82 */ /* 0x000e220000000800 */
[----:B------:R-:W1:Y:S07]  /*0010*/  S2R R3, SR_TID.X ;  /* 0x0000000000037919 */ /* 0x000e6e0000002100 */
[----:B------:R-:W1:Y:S01]  /*0020*/  S2UR UR4, SR_CTAID.X ;  /* 0x00000000000479c3 */ /* 0x000e620000002500 */
[----:B------:R-:W-:Y:S01]  /*0030*/  BSSY.RECONVERGENT B0, `(.L_x_0) ;  /* 0x0000039000007945 */ /* 0x000fe20003800200 */
[----:B0-----:R-:W-:-:S02]  /*0040*/  VIADD R1, R1, 0xffffffd8 ;  /* 0xffffffd801017836 */ /* 0x001fc40000000000 */
[----:B------:R-:W-:Y:S02]  /*0050*/  IMAD.MOV.U32 R21, RZ, RZ, RZ ;  /* 0x000000ffff157224 */ /* 0x000fe400078e00ff */
[----:B------:R-:W-:Y:S02]  /*0060*/  IMAD.MOV.U32 R16, RZ, RZ, RZ ;  /* 0x000000ffff107224 */ /* 0x000fe400078e00ff */
[----:B------:R-:W1:Y:S01]  /*0070*/  LDC R0, c[0x0][0x360] ;  /* 0x0000d800ff007b82 */ /* 0x000e620000000800 */
[----:B------:R-:W-:Y:S02]  /*0080*/  IMAD.MOV.U32 R17, RZ, RZ, 0x1 ;  /* 0x00000001ff117424 */ /* 0x000fe400078e00ff */
[----:B------:R-:W-:Y:S02]  /*0090*/  IMAD.MOV.U32 R19, RZ, RZ, RZ ;  /* 0x000000ffff137224 */ /* 0x000fe400078e00ff */
[----:B-1----:R-:W-:-:S04]  /*00a0*/  IMAD R4, R0, UR4, R3 ;  /* 0x0000000400047c24 */ /* 0x002fc8000f8e0203 */
[C---:B------:R-:W-:Y:S01]  /*00b0*/  IMAD R3, R4.reuse, 0xc8, RZ ;  /* 0x000000c804037824 */ /* 0x040fe200078e02ff */
[----:B------:R-:W-:-:S04]  /*00c0*/  ISETP.NE.AND P0, PT, R4, RZ, PT ;  /* 0x000000ff0400720c */ /* 0x000fc80003f05270 */
[----:B------:R-:W-:-:S09]  /*00d0*/  SHF.R.S32.HI R2, RZ, 0x1f, R3 ;  /* 0x0000001fff027819 */ /* 0x000fd20000011403 */
[----:B------:R-:W-:Y:S05]  /*00e0*/  @!P0 BRA `(.L_x_1) ;  /* 0x0000000000b48947 */ /* 0x000fea0003800000 */
[----:B------:R-:W-:Y:S01]  /*00f0*/  HFMA2 R17, -RZ, RZ, 0, 5.9604644775390625e-08 ;  /* 0x00000001ff117431 */ /* 0x000fe200000001ff */
[----:B------:R-:W-:Y:S01]  /*0100*/  LOP3.LUT R5, R3, 0xfffffff8, RZ, 0xc0, !PT ;  /* 0xfffffff803057812 */ /* 0x000fe200078ec0ff */
[----:B------:R-:W-:Y:S01]  /*0110*/  IMAD.MOV.U32 R12, RZ, RZ, -0x1b71d7db ;  /* 0xe48e2825ff0c7424 */ /* 0x000fe200078e00ff */
[----:B------:R-:W-:Y:S01]  /*0120*/  LOP3.LUT R14, R2, 0x7fffffff, RZ, 0xc0, !PT ;  /* 0x7fffffff020e7812 */ /* 0x000fe200078ec0ff */
[----:B------:R-:W-:Y:S02]  /*0130*/  IMAD.MOV.U32 R15, RZ, RZ, 0x26f19d38 ;  /* 0x26f19d38ff0f7424 */ /* 0x000fe400078e00ff */
[----:B------:R-:W-:Y:S02]  /*0140*/  IMAD.MOV.U32 R19, RZ, RZ, RZ ;  /* 0x000000ffff137224 */ /* 0x000fe400078e00ff */
[----:B------:R-:W-:Y:S02]  /*0150*/  IMAD.MOV.U32 R21, RZ, RZ, RZ ;  /* 0x000000ffff157224 */ /* 0x000fe400078e00ff */
[----:B------:R-:W-:-:S02]  /*0160*/  IMAD.MOV.U32 R16, RZ, RZ, RZ ;  /* 0x000000ffff107224 */ /* 0x000fc400078e00ff */
[----:B------:R-:W-:Y:S02]  /*0170*/  IMAD.MOV.U32 R13, RZ, RZ, 0x1 ;  /* 0x00000001ff0d7424 */ /* 0x000fe400078e00ff */
[----:B------:R-:W-:-:S07]  /*0180*/  IMAD.MOV.U32 R9, RZ, RZ, RZ ;  /* 0x000000ffff097224 */ /* 0x000fce00078e00ff */
.L_x_4:
[----:B------:R-:W-:Y:S01]  /*0190*/  LOP3.LUT R6, R5, 0x1, RZ, 0xc0, !PT ;  /* 0x0000000105067812 */ /* 0x000fe200078ec0ff */
[-C--:B------:R-:W-:Y:S01]  /*01a0*/  IMAD R10, R15, R12.reuse, RZ ;  /* 0x0000000c0f0a7224 */ /* 0x080fe200078e02ff */
[----:B------:R-:W-:Y:S01]  /*01b0*/  BSSY.RECONVERGENT B1, `(.L_x_2) ;  /* 0x0000015000017945 */ /* 0x000fe20003800200 */
[----:B------:R-:W-:Y:S01]  /*01c0*/  IMAD R8, R9, R12, RZ ;  /* 0x0000000c09087224 */ /* 0x000fe200078e02ff */
[----:B------:R-:W-:Y:S01]  /*01d0*/  ISETP.NE.U32.AND P0, PT, R6, 0x1, PT ;  /* 0x000000010600780c */ /* 0x000fe20003f05070 */
[----:B------:R-:W-:Y:S02]  /*01e0*/  IMAD.MOV.U32 R6, RZ, RZ, R13 ;  /* 0x000000ffff067224 */ /* 0x000fe400078e000d */
[----:B------:R-:W-:Y:S01]  /*01f0*/  IMAD.MOV.U32 R7, RZ, RZ, R9 ;  /* 0x000000ffff077224 */ /* 0x000fe200078e0009 */
[----:B------:R-:W-:Y:S01]  /*0200*/  ISETP.NE.U32.AND.EX P0, PT, RZ, RZ, PT, P0 ;  /* 0x000000ffff00720c */ /* 0x000fe20003f05100 */
[----:B------:R-:W-:Y:S02]  /*0210*/  IMAD R25, R12, R15, R10 ;  /* 0x0000000f0c197224 */ /* 0x000fe400078e020a */
[----:B------:R-:W-:-:S02]  /*0220*/  IMAD R23, R15, R13, R8 ;  /* 0x0000000d0f177224 */ /* 0x000fc400078e0208 */
[----:B------:R-:W-:-:S08]  /*0230*/  IMAD.WIDE.U32 R10, R12, R13, R6 ;  /* 0x0000000d0c0a7225 */ /* 0x000fd000078e0006 */
[----:B------:R-:W-:Y:S05]  /*0240*/  @P0 BRA `(.L_x_3) ;  /* 0x00000000002c0947 */ /* 0x000fea0003800000 */
[-C--:B------:R-:W-:Y:S02]  /*0250*/  IMAD R8, R19, R12.reuse, RZ ;  /* 0x0000000c13087224 */ /* 0x080fe400078e02ff */
[-C--:B------:R-:W-:Y:S02]  /*0260*/  IMAD R16, R16, R12.reuse, RZ ;  /* 0x0000000c10107224 */ /* 0x080fe400078e02ff */
[----:B------:R-:W-:Y:S01]  /*0270*/  IMAD R19, R15, R17, R8 ;  /* 0x000000110f137224 */ /* 0x000fe200078e0208 */
[----:B------:R-:W-:Y:S01]  /*0280*/  MOV R8, R13 ;  /* 0x0000000d00087202 */ /* 0x000fe20000000f00 */
[----:B------:R-:W-:-:S04]  /*0290*/  IMAD.WIDE.U32 R6, R17, R12, RZ ;  /* 0x0000000c11067225 */ /* 0x000fc800078e00ff */
[-C--:B------:R-:W-:Y:S02]  /*02a0*/  IMAD R15, R15, R21.reuse, R16 ;  /* 0x000000150f0f7224 */ /* 0x080fe400078e0210 */
[----:B------:R-:W-:-:S04]  /*02b0*/  IMAD.WIDE.U32 R8, R12, R21, R8 ;  /* 0x000000150c087225 */ /* 0x000fc800078e0008 */
[----:B------:R-:W-:Y:S02]  /*02c0*/  IMAD.IADD R19, R7, 0x1, R19 ;  /* 0x0000000107137824 */ /* 0x000fe400078e0213 */
[----:B------:R-:W-:Y:S02]  /*02d0*/  IMAD.MOV.U32 R17, RZ, RZ, R6 ;  /* 0x000000ffff117224 */ /* 0x000fe400078e0006 */
[----:B------:R-:W-:Y:S02]  /*02e0*/  IMAD.IADD R16, R9, 0x1, R15 ;  /* 0x0000000109107824 */ /* 0x000fe400078e020f */
[----:B------:R-:W-:-:S07]  /*02f0*/  IMAD.MOV.U32 R21, RZ, RZ, R8 ;  /* 0x000000ffff157224 */ /* 0x000fce00078e0008 */
.L_x_3:
[----:B------:R-:W-:Y:S05]  /*0300*/  BSYNC.RECONVERGENT B1 ;  /* 0x0000000000017941 */ /* 0x000fea0003800200 */
.L_x_2:
[----:B------:R-:W-:Y:S01]  /*0310*/  ISETP.GT.U32.AND P0, PT, R5, 0x1, PT ;  /* 0x000000010500780c */ /* 0x000fe20003f04070 */
[----:B------:R-:W-:Y:S01]  /*0320*/  IMAD.WIDE.U32 R6, R12, R12, RZ ;  /* 0x0000000c0c067225 */ /* 0x000fe200078e00ff */
[--C-:B------:R-:W-:Y:S02]  /*0330*/  SHF.R.U32.HI R8, RZ, 0x1, R14.reuse ;  /* 0x00000001ff087819 */ /* 0x100fe4000001160e */
[----:B------:R-:W-:Y:S01]  /*0340*/  ISETP.GT.U32.AND.EX P0, PT, R14, RZ, PT, P0 ;  /* 0x000000ff0e00720c */ /* 0x000fe20003f04100 */
[----:B------:R-:W-:Y:S01]  /*0350*/  IMAD.IADD R9, R11, 0x1, R23 ;  /* 0x000000010b097824 */ /* 0x000fe200078e0217 */
[----:B------:R-:W-:Y:S01]  /*0360*/  SHF.R.U64 R5, R5, 0x1, R14 ;  /* 0x0000000105057819 */ /* 0x000fe2000000120e */
[----:B------:R-:W-:Y:S01]  /*0370*/  IMAD.MOV.U32 R13, RZ, RZ, R10 ;  /* 0x000000ffff0d7224 */ /* 0x000fe200078e000a */
[----:B------:R-:W-:Y:S01]  /*0380*/  MOV R12, R6 ;  /* 0x00000006000c7202 */ /* 0x000fe20000000f00 */
[----:B------:R-:W-:Y:S02]  /*0390*/  IMAD.IADD R15, R7, 0x1, R25 ;  /* 0x00000001070f7824 */ /* 0x000fe400078e0219 */
[----:B------:R-:W-:-:S06]  /*03a0*/  IMAD.MOV.U32 R14, RZ, RZ, R8 ;  /* 0x000000ffff0e7224 */ /* 0x000fcc00078e0008 */
[----:B------:R-:W-:Y:S05]  /*03b0*/  @P0 BRA `(.L_x_4) ;  /* 0xfffffffc00740947 */ /* 0x000fea000383ffff */
.L_x_1:
[----:B------:R-:W-:Y:S05]  /*03c0*/  BSYNC.RECONVERGENT B0 ;  /* 0x0000000000007941 */ /* 0x000fea0003800200 */
.L_x_0:
[----:B------:R-:W-:Y:S01]  /*03d0*/  IMAD.MOV.U32 R6, RZ, RZ, 0x6e1d4 ;  /* 0x0006e1d4ff067424 */ /* 0x000fe200078e00ff */
[C---:B------:R-:W-:Y:S01]  /*03e0*/  ISETP.NE.AND P0, PT, R4.reuse, RZ, PT ;  /* 0x000000ff0400720c */ /* 0x040fe20003f05270 */
[----:B------:R-:W-:Y:S01]  /*03f0*/  IMAD.MOV.U32 R7, RZ, RZ, 0x0 ;  /* 0x00000000ff077424 */ /* 0x000fe200078e00ff */
[----:B------:R-:W-:Y:S01]  /*0400*/  BSSY.RECONVERGENT B0, `(.L_x_5) ;  /* 0x000003a000007945 */ /* 0x000fe20003800200 */
[----:B------:R-:W-:Y:S02]  /*0410*/  IMAD.MOV.U32 R8, RZ, RZ, R21 ;  /* 0x000000ffff087224 */ /* 0x000fe400078e0015 */
[----:B------:R-:W-:Y:S02]  /*0420*/  HFMA2 R5, -RZ, RZ, 0, 0 ;  /* 0x00000000ff057431 */ /* 0x000fe400000001ff */
[----:B------:R-:W-:Y:S01]  /*0430*/  IMAD.WIDE R6, R4, 0xc51, R6 ;  /* 0x00000c5104067825 */ /* 0x000fe200078e0206 */
[----:B------:R-:W-:-:S03]  /*0440*/  CS2R R12, SRZ ;  /* 0x00000000000c7805 */ /* 0x000fc6000001ff00 */
[----:B------:R-:W-:Y:S02]  /*0450*/  IMAD R19, R19, R6, RZ ;  /* 0x0000000613137224 */ /* 0x000fe400078e02ff */
[----:B------:R-:W-:Y:S02]  /*0460*/  IMAD.MOV.U32 R9, RZ, RZ, R16 ;  /* 0x000000ffff097224 */ /* 0x000fe400078e0010 */
[-C--:B------:R-:W-:Y:S02]  /*0470*/  IMAD R19, R7, R17.reuse, R19 ;  /* 0x0000001107137224 */ /* 0x080fe400078e0213 */
[----:B------:R-:W-:-:S04]  /*0480*/  IMAD.WIDE.U32 R8, R6, R17, R8 ;  /* 0x0000001106087225 */ /* 0x000fc800078e0008 */
[----:B------:R-:W-:Y:S02]  /*0490*/  IMAD.IADD R9, R9, 0x1, R19 ;  /* 0x0000000109097824 */ /* 0x000fe400078e0213 */
[----:B------:R-:W-:-:S03]  /*04a0*/  IMAD.MOV.U32 R6, RZ, RZ, 0x1 ;  /* 0x00000001ff067424 */ /* 0x000fc600078e00ff */
[----:B------:R-:W-:Y:S01]  /*04b0*/  LOP3.LUT R9, R9, 0x7fffffff, RZ, 0xc0, !PT ;  /* 0x7fffffff09097812 */ /* 0x000fe200078ec0ff */
[----:B------:R-:W-:Y:S06]  /*04c0*/  @!P0 BRA `(.L_x_6) ;  /* 0x0000000000b48947 */ /* 0x000fec0003800000 */
[----:B------:R-:W-:Y:S01]  /*04d0*/  LOP3.LUT R18, R3, 0xfffffff8, RZ, 0xc0, !PT ;  /* 0xfffffff803127812 */ /* 0x000fe200078ec0ff */
[----:B------:R-:W-:Y:S01]  /*04e0*/  IMAD.MOV.U32 R17, RZ, RZ, -0x1b71d7db ;  /* 0xe48e2825ff117424 */ /* 0x000fe200078e00ff */
[----:B------:R-:W-:Y:S01]  /*04f0*/  LOP3.LUT R19, R2, 0x7fffffff, RZ, 0xc0, !PT ;  /* 0x7fffffff02137812 */ /* 0x000fe200078ec0ff */
[----:B------:R-:W-:Y:S01]  /*0500*/  IMAD.MOV.U32 R16, RZ, RZ, 0x26f19d38 ;  /* 0x26f19d38ff107424 */ /* 0x000fe200078e00ff */
[----:B------:R-:W-:Y:S01]  /*0510*/  CS2R R12, SRZ ;  /* 0x00000000000c7805 */ /* 0x000fe2000001ff00 */
[----:B------:R-:W-:Y:S02]  /*0520*/  IMAD.MOV.U32 R6, RZ, RZ, 0x1 ;  /* 0x00000001ff067424 */ /* 0x000fe400078e00ff */
[----:B------:R-:W-:Y:S02]  /*0530*/  IMAD.MOV.U32 R5, RZ, RZ, RZ ;  /* 0x000000ffff057224 */ /* 0x000fe400078e00ff */
[----:B------:R-:W-:Y:S02]  /*0540*/  IMAD.MOV.U32 R15, RZ, RZ, 0x1 ;  /* 0x00000001ff0f7424 */ /* 0x000fe400078e00ff */
[----:B------:R-:W-:-:S07]  /*0550*/  IMAD.MOV.U32 R14, RZ, RZ, RZ ;  /* 0x000000ffff0e7224 */ /* 0x000fce00078e00ff */
.L_x_9:
[----:B------:R-:W-:Y:S01]  /*0560*/  LOP3.LUT R2, R18, 0x1, RZ, 0xc0, !PT ;  /* 0x0000000112027812 */ /* 0x000fe200078ec0ff */
[-C--:B------:R-:W-:Y:S01]  /*0570*/  IMAD R10, R16, R17.reuse, RZ ;  /* 0x00000011100a7224 */ /* 0x080fe200078e02ff */
[----:B------:R-:W-:Y:S01]  /*0580*/  MOV R3, R14 ;  /* 0x0000000e00037202 */ /* 0x000fe20000000f00 */
[----:B------:R-:W-:Y:S01]  /*0590*/  IMAD R7, R14, R17, RZ ;  /* 0x000000110e077224 */ /* 0x000fe200078e02ff */
[----:B------:R-:W-:Y:S01]  /*05a0*/  ISETP.NE.U32.AND P0, PT, R2, 0x1, PT ;  /* 0x000000010200780c */ /* 0x000fe20003f05070 */
[----:B------:R-:W-:Y:S01]  /*05b0*/  IMAD.MOV.U32 R2, RZ, RZ, R15 ;  /* 0x000000ffff027224 */ /* 0x000fe200078e000f */
[----:B------:R-:W-:Y:S01]  /*05c0*/  BSSY.RECONVERGENT B1, `(.L_x_7) ;  /* 0x0000011000017945 */ /* 0x000fe20003800200 */
[C---:B------:R-:W-:Y:S01]  /*05d0*/  IMAD R25, R17.reuse, R16, R10 ;  /* 0x0000001011197224 */ /* 0x040fe200078e020a */
[----:B------:R-:W-:Y:S01]  /*05e0*/  ISETP.NE.U32.AND.EX P0, PT, RZ, RZ, PT, P0 ;  /* 0x000000ffff00720c */ /* 0x000fe20003f05100 */
[-C--:B------:R-:W-:Y:S02]  /*05f0*/  IMAD R23, R16, R15.reuse, R7 ;  /* 0x0000000f10177224 */ /* 0x080fe400078e0207 */
[----:B------:R-:W-:-:S10]  /*0600*/  IMAD.WIDE.U32 R10, R17, R15, R2 ;  /* 0x0000000f110a7225 */ /* 0x000fd400078e0002 */
[----:B------:R-:W-:Y:S05]  /*0610*/  @P0 BRA `(.L_x_8) ;  /* 0x00000000002c0947 */ /* 0x000fea0003800000 */
[-C--:B------:R-:W-:Y:S02]  /*0620*/  IMAD R5, R5, R17.reuse, RZ ;  /* 0x0000001105057224 */ /* 0x080fe400078e02ff */
[-C--:B------:R-:W-:Y:S02]  /*0630*/  IMAD R13, R13, R17.reuse, RZ ;  /* 0x000000110d0d7224 */ /* 0x080fe400078e02ff */
[----:B------:R-:W-:-:S04]  /*0640*/  IMAD.WIDE.U32 R2, R6, R17, RZ ;  /* 0x0000001106027225 */ /* 0x000fc800078e00ff */
[C---:B------:R-:W-:Y:S02]  /*0650*/  IMAD R5, R16.reuse, R6, R5 ;  /* 0x0000000610057224 */ /* 0x040fe400078e0205 */
[----:B------:R-:W-:Y:S02]  /*0660*/  IMAD.MOV.U32 R6, RZ, RZ, R15 ;  /* 0x000000ffff067224 */ /* 0x000fe400078e000f */
[----:B------:R-:W-:Y:S02]  /*0670*/  IMAD.MOV.U32 R7, RZ, RZ, R14 ;  /* 0x000000ffff077224 */ /* 0x000fe400078e000e */
[-C--:B------:R-:W-:Y:S02]  /*0680*/  IMAD R21, R16, R12.reuse, R13 ;  /* 0x0000000c10157224 */ /* 0x080fe400078e020d */
[----:B------:R-:W-:-:S04]  /*0690*/  IMAD.WIDE.U32 R12, R17, R12, R6 ;  /* 0x0000000c110c7225 */ /* 0x000fc800078e0006 */
[----:B------:R-:W-:Y:S02]  /*06a0*/  IMAD.IADD R5, R3, 0x1, R5 ;  /* 0x0000000103057824 */ /* 0x000fe400078e0205 */
[----:B------:R-:W-:Y:S02]  /*06b0*/  IMAD.MOV.U32 R6, RZ, RZ, R2 ;  /* 0x000000ffff067224 */ /* 0x000fe400078e0002 */
[----:B------:R-:W-:-:S07]  /*06c0*/  IMAD.IADD R13, R13, 0x1, R21 ;  /* 0x000000010d0d7824 */ /* 0x000fce00078e0215 */
.L_x_8:
[----:B------:R-:W-:Y:S05]  /*06d0*/  BSYNC.RECONVERGENT B1 ;  /* 0x0000000000017941 */ /* 0x000fea0003800200 */
.L_x_7:
[C---:B------:R-:W-:Y:S01]  /*06e0*/  ISETP.GT.U32.AND P0, PT, R18.reuse, 0x1, PT ;  /* 0x000000011200780c */ /* 0x040fe20003f04070 */
[----:B------:R-:W-:Y:S01]  /*06f0*/  IMAD.MOV.U32 R15, RZ, RZ, R10 ;  /* 0x000000ffff0f7224 */ /* 0x000fe200078e000a */
[--C-:B------:R-:W-:Y:S01]  /*0700*/  SHF.R.U64 R7, R18, 0x1, R19.reuse ;  /* 0x0000000112077819 */ /* 0x100fe20000001213 */
[----:B------:R-:W-:Y:S01]  /*0710*/  IMAD.WIDE.U32 R2, R17, R17, RZ ;  /* 0x0000001111027225 */ /* 0x000fe200078e00ff */
[----:B------:R-:W-:Y:S02]  /*0720*/  ISETP.GT.U32.AND.EX P0, PT, R19, RZ, PT, P0 ;  /* 0x000000ff1300720c */ /* 0x000fe40003f04100 */
[----:B------:R-:W-:Y:S01]  /*0730*/  SHF.R.U32.HI R10, RZ, 0x1, R19 ;  /* 0x00000001ff0a7819 */ /* 0x000fe20000011613 */
[----:B------:R-:W-:Y:S01]  /*0740*/  IMAD.IADD R14, R11, 0x1, R23 ;  /* 0x000000010b0e7824 */ /* 0x000fe200078e0217 */
[----:B------:R-:W-:Y:S01]  /*0750*/  IADD3 R16, PT, PT, R3, R25, RZ ;  /* 0x0000001903107210 */ /* 0x000fe20007ffe0ff */
[----:B------:R-:W-:Y:S02]  /*0760*/  IMAD.MOV.U32 R17, RZ, RZ, R2 ;  /* 0x000000ffff117224 */ /* 0x000fe400078e0002 */
[----:B------:R-:W-:-:S02]  /*0770*/  IMAD.MOV.U32 R18, RZ, RZ, R7 ;  /* 0x000000ffff127224 */ /* 0x000fc400078e0007 */
[----:B------:R-:W-:-:S04]  /*0780*/  IMAD.MOV.U32 R19, RZ, RZ, R10 ;  /* 0x000000ffff137224 */ /* 0x000fc800078e000a */
[----:B------:R-:W-:Y:S05]  /*0790*/  @P0 BRA `(.L_x_9) ;  /* 0xfffffffc00700947 */ /* 0x000fea000383ffff */
.L_x_6:
[----:B------:R-:W-:Y:S05]  /*07a0*/  BSYNC.RECONVERGENT B0 ;  /* 0x0000000000007941 */ /* 0x000fea0003800200 */
.L_x_5:
[----:B------:R-:W0:Y:S02]  /*07b0*/  LDC R2, c[0x0][0x388] ;  /* 0x0000e200ff027b82 */ /* 0x000e240000000800 */
[----:B0-----:R-:W-:-:S13]  /*07c0*/  ISETP.GE.AND P0, PT, R2, 0x1, PT ;  /* 0x000000010200780c */ /* 0x001fda0003f06270 */
[----:B------:R-:W-:Y:S05]  /*07d0*/  @!P0 EXIT ;  /* 0x000000000000894d */ /* 0x000fea0003800000 */
[----:B------:R-:W0:Y:S01]  /*07e0*/  LDCU UR4, c[0x0][0x38c] ;  /* 0x00007180ff0477ac */ /* 0x000e220008000800 */
[----:B------:R-:W-:Y:S01]  /*07f0*/  IMAD.MOV.U32 R2, RZ, RZ, 0x1 ;  /* 0x00000001ff027424 */ /* 0x000fe200078e00ff */
[----:B------:R-:W1:Y:S01]  /*0800*/  LDC R7, c[0x0][0x3d4] ;  /* 0x0000f500ff077b82 */ /* 0x000e620000000800 */
[----:B------:R-:W-:Y:S02]  /*0810*/  IMAD.MOV.U32 R18, RZ, RZ, 0x238f0 ;  /* 0x000238f0ff127424 */ /* 0x000fe400078e00ff */
[----:B------:R-:W-:Y:S01]  /*0820*/  IMAD.MOV.U32 R19, RZ, RZ, 0x0 ;  /* 0x00000000ff137424 */ /* 0x000fe200078e00ff */
[----:B0-----:R-:W-:-:S04]  /*0830*/  ULEA.HI UR4, UR4, UR4, URZ, 0x1 ;  /* 0x0000000404047291 */ /* 0x001fc8000f8f08ff */
[----:B------:R-:W-:Y:S01]  /*0840*/  USHF.R.S32.HI UR4, URZ, 0x1, UR4 ;  /* 0x00000001ff047899 */ /* 0x000fe20008011404 */
[----:B-1----:R-:W-:Y:S01]  /*0850*/  FSETP.GEU.AND P1, PT, |R7|, 6.5827683646048100446e-37, PT ;  /* 0x036000000700780b */ /* 0x002fe20003f2e200 */
[----:B------:R-:W-:-:S07]  /*0860*/  IMAD.MOV.U32 R7, RZ, RZ, RZ ;  /* 0x000000ffff077224 */ /* 0x000fce00078e00ff */
[----:B------:R-:W0:Y:S02]  /*0870*/  I2F.F64 R10, UR4 ;  /* 0x00000004000a7d12 */ /* 0x000e240008201c00 */
[----:B------:R-:W1:Y:S06]  /*0880*/  LDCU.64 UR4, c[0x0][0x3d0] ;  /* 0x00007a00ff0477ac */ /* 0x000e6c0008000a00 */
[----:B0-----:R-:W0:Y:S02]  /*0890*/  MUFU.RCP64H R3, R11 ;  /* 0x0000000b00037308 */ /* 0x001e240000001800 */
[----:B0-----:R-:W-:-:S08]  /*08a0*/  DFMA R14, -R10, R2, 1 ;  /* 0x3ff000000a0e742b */ /* 0x001fd00000000102 */
[----:B------:R-:W-:-:S08]  /*08b0*/  DFMA R14, R14, R14, R14 ;  /* 0x0000000e0e0e722b */ /* 0x000fd0000000000e */
[----:B------:R-:W-:-:S08]  /*08c0*/  DFMA R14, R2, R14, R2 ;  /* 0x0000000e020e722b */ /* 0x000fd00000000002 */
[----:B------:R-:W-:-:S08]  /*08d0*/  DFMA R2, -R10, R14, 1 ;  /* 0x3ff000000a02742b */ /* 0x000fd0000000010e */
[----:B------:R-:W-:-:S08]  /*08e0*/  DFMA R2, R14, R2, R14 ;  /* 0x000000020e02722b */ /* 0x000fd0000000000e */
[----:B-1----:R-:W-:-:S08]  /*08f0*/  DMUL R14, R2, UR4 ;  /* 0x00000004020e7c28 */ /* 0x002fd00008000000 */
[----:B------:R-:W-:-:S08]  /*0900*/  DFMA R16, -R10, R14, UR4 ;  /* 0x000000040a107e2b */ /* 0x000fd0000800010e */
[----:B------:R-:W-:Y:S01]  /*0910*/  DFMA R2, R2, R16, R14 ;  /* 0x000000100202722b */ /* 0x000fe2000000000e */
[----:B------:R-:W-:-:S04]  /*0920*/  IMAD.WIDE R14, R4, 0xbf69f, R18 ;  /* 0x000bf69f040e7825 */ /* 0x000fc800078e0212 */
[----:B------:R-:W-:Y:S02]  /*0930*/  IMAD R5, R5, R14, RZ ;  /* 0x0000000e05057224 */ /* 0x000fe400078e02ff */
[----:B------:R-:W-:-:S04]  /*0940*/  IMAD.WIDE.U32 R12, R14, R6, R12 ;  /* 0x000000060e0c7225 */ /* 0x000fc800078e000c */
[----:B------:R-:W-:Y:S01]  /*0950*/  FFMA R4, RZ, R11, R3 ;  /* 0x0000000bff047223 */ /* 0x000fe20000000003 */
[----:B------:R-:W-:Y:S01]  /*0960*/  IMAD R5, R15, R6, R5 ;  /* 0x000000060f057224 */ /* 0x000fe200078e0205 */
[----:B------:R-:W-:-:S03]  /*0970*/  MOV R6, R12 ;  /* 0x0000000c00067202 */ /* 0x000fc60000000f00 */
[----:B------:R-:W-:Y:S01]  /*0980*/  FSETP.GT.AND P0, PT, |R4|, 1.469367938527859385e-39, PT ;  /* 0x001000000400780b */ /* 0x000fe20003f04200 */
[----:B------:R-:W-:-:S05]  /*0990*/  IMAD.IADD R5, R13, 0x1, R5 ;  /* 0x000000010d057824 */ /* 0x000fca00078e0205 */
[----:B------:R-:W-:-:S07]  /*09a0*/  LOP3.LUT R5, R5, 0x7fffffff, RZ, 0xc0, !PT ;  /* 0x7fffffff05057812 */ /* 0x000fce00078ec0ff */
[----:B------:R-:W-:Y:S05]  /*09b0*/  @P0 BRA P1, `(.L_x_10) ;  /* 0x0000000000240947 */ /* 0x000fea0000800000 */
[----:B------:R-:W0:Y:S01]  /*09c0*/  LDCU.64 UR4, c[0x0][0x3d0] ;  /* 0x00007a00ff0477ac */ /* 0x000e220008000a00 */
[----:B------:R-:W-:Y:S01]  /*09d0*/  IMAD.MOV.U32 R14, RZ, RZ, R10 ;  /* 0x000000ffff0e7224 */ /* 0x000fe200078e000a */
[----:B------:R-:W-:Y:S01]  /*09e0*/  MOV R44, 0xa30 ;  /* 0x00000a30002c7802 */ /* 0x000fe20000000f00 */
[----:B------:R-:W-:Y:S02]  /*09f0*/  IMAD.MOV.U32 R15, RZ, RZ, R11 ;  /* 0x000000ffff0f7224 */ /* 0x000fe400078e000b */
[----:B0-----:R-:W-:Y:S02]  /*0a00*/  IMAD.U32 R18, RZ, RZ, UR4 ;  /* 0x00000004ff127e24 */ /* 0x001fe4000f8e00ff */
[----:B------:R-:W-:-:S07]  /*0a10*/  IMAD.U32 R19, RZ, RZ, UR5 ;  /* 0x00000005ff137e24 */ /* 0x000fce000f8e00ff */
[----:B------:R-:W-:Y:S05]  /*0a20*/  CALL.REL.NOINC `($__internal_1_$__cuda_sm20_div_rn_f64_full) ;  /* 0x0000001c00fc7944 */ /* 0x000fea0003c00000 */
[----:B------:R-:W-:Y:S02]  /*0a30*/  IMAD.MOV.U32 R2, RZ, RZ, R12 ;  /* 0x000000ffff027224 */ /* 0x000fe400078e000c */
[----:B------:R-:W-:-:S07]  /*0a40*/  IMAD.MOV.U32 R3, RZ, RZ, R13 ;  /* 0x000000ffff037224 */ /* 0x000fce00078e000d */
.L_x_10:
[----:B------:R-:W0:Y:S01]  /*0a50*/  LDC.64 R12, c[0x0][0x3a8] ;  /* 0x0000ea00ff0c7b82 */ /* 0x000e220000000a00 */
[----:B------:R-:W1:Y:S01]  /*0a60*/  LDCU UR26, c[0x0][0x370] ;  /* 0x00006e00ff1a77ac */ /* 0x000e620008000800 */
[----:B------:R-:W-:Y:S01]  /*0a70*/  DMUL R26, RZ, +INF ;  /* 0x7ff00000ff1a7828 */ /* 0x000fe20000000000 */
[----:B------:R-:W-:Y:S01]  /*0a80*/  BSSY B1, `(.L_x_11) ;  /* 0x00001d2000017945 */ /* 0x000fe20003800000 */
[----:B------:R-:W2:Y:S04]  /*0a90*/  LDCU.64 UR12, c[0x0][0x358] ;  /* 0x00006b00ff0c77ac */ /* 0x000ea80008000a00 */
[----:B------:R-:W3:Y:S01]  /*0aa0*/  LDC.64 R24, c[0x0][0x3b0] ;  /* 0x0000ec00ff187b82 */ /* 0x000ee20000000a00 */
[----:B------:R-:W4:Y:S01]  /*0ab0*/  LDCU.64 UR14, c[0x0][0x3a8] ;  /* 0x00007500ff0e77ac */ /* 0x000f220008000a00 */
[----:B------:R-:W0:Y:S06]  /*0ac0*/  LDCU.64 UR16, c[0x0][0x3d0] ;  /* 0x00007a00ff1077ac */ /* 0x000e2c0008000a00 */
[----:B------:R-:W5:Y:S01]  /*0ad0*/  LDC.64 R28, c[0x0][0x3c0] ;  /* 0x0000f000ff1c7b82 */ /* 0x000f620000000a00 */
[----:B------:R-:W0:Y:S01]  /*0ae0*/  LDCU.64 UR18, c[0x0][0x3c8] ;  /* 0x00007900ff1277ac */ /* 0x000e220008000a00 */
[----:B-1----:R-:W-:Y:S01]  /*0af0*/  IMAD R0, R0, UR26, RZ ;  /* 0x0000001a00007c24 */ /* 0x002fe2000f8e02ff */
[----:B------:R-:W1:Y:S05]  /*0b00*/  LDCU.64 UR20, c[0x0][0x3a0] ;  /* 0x00007400ff1477ac */ /* 0x000e6a0008000a00 */
[----:B------:R-:W2:Y:S01]  /*0b10*/  LDC.64 R14, c[0x0][0x3b8] ;  /* 0x0000ee00ff0e7b82 */ /* 0x000ea20000000a00 */
[----:B0-----:R-:W-:Y:S01]  /*0b20*/  DMUL R12, R12, R12 ;  /* 0x0000000c0c0c7228 */ /* 0x001fe20000000000 */
[----:B------:R-:W0:Y:S01]  /*0b30*/  LDCU.128 UR4, c[0x0][0x3b0] ;  /* 0x00007600ff0477ac */ /* 0x000e220008000c00 */
[----:B------:R-:W0:Y:S06]  /*0b40*/  LDCU.64 UR22, c[0x4][0x8] ;  /* 0x01000100ff1677ac */ /* 0x000e2c0008000a00 */
[----:B---3--:R-:W-:Y:S01]  /*0b50*/  DFMA R24, R24, R24, R12 ;  /* 0x000000181818722b */ /* 0x008fe2000000000c */
[----:B------:R-:W3:Y:S01]  /*0b60*/  LDCU.128 UR8, c[0x0][0x390] ;  /* 0x00007200ff0877ac */ /* 0x000ee20008000c00 */
[----:B------:R-:W0:Y:S01]  /*0b70*/  LDCU.64 UR24, c[0x0][0x388] ;  /* 0x00007100ff1877ac */ /* 0x000e220008000a00 */
[----:B-----5:R-:W-:-:S02]  /*0b80*/  DADD R12, R28, 2 ;  /* 0x400000001c0c7429 */ /* 0x020fc40000000000 */
[----:B------:R-:W-:-:S03]  /*0b90*/  DADD R28, R28, 2 ;  /* 0x400000001c1c7429 */ /* 0x000fc60000000000 */
[----:B--2---:R-:W-:-:S05]  /*0ba0*/  DFMA R24, R14, R14, R24 ;  /* 0x0000000e0e18722b */ /* 0x004fca0000000018 */
[----:B-1--4-:R-:W-:-:S07]  /*0bb0*/  LOP3.LUT R4, R13, 0x7ff00000, RZ, 0xc0, !PT ;  /* 0x7ff000000d047812 */ /* 0x012fce00078ec0ff */
.L_x_42:
[----:B-1----:R-:W-:Y:S01]  /*0bc0*/  BSSY B0, `(.L_x_12) ;  /* 0x00000fa000007945 */ /* 0x002fe20003800000 */
.L_x_27:
[----:B------:R-:W-:Y:S01]  /*0bd0*/  MOV R12, 0x1 ;  /* 0x00000001000c7802 */ /* 0x000fe20000000f00 */
[----:B------:R-:W-:Y:S01]  /*0be0*/  IMAD R5, R5, -0x1b71d7db, RZ ;  /* 0xe48e282505057824 */ /* 0x000fe200078e02ff */
[----:B------:R-:W-:Y:S05]  /*0bf0*/  YIELD ;  /* 0x0000000000007946 */ /* 0x000fea0003800000 */
[----:B------:R-:W-:Y:S01]  /*0c00*/  IMAD.MOV.U32 R13, RZ, RZ, 0x0 ;  /* 0x00000000ff0d7424 */ /* 0x000fe200078e00ff */
[----:B------:R-:W-:Y:S01]  /*0c10*/  UMOV UR26, 0x54442d18 ;  /* 0x54442d18001a7882 */ /* 0x000fe20000000000 */
[C---:B------:R-:W-:Y:S01]  /*0c20*/  IMAD R5, R6.reuse, 0x26f19d38, R5 ;  /* 0x26f19d3806057824 */ /* 0x040fe200078e0205 */
[----:B------:R-:W-:Y:S01]  /*0c30*/  UMOV UR27, 0x400921fb ;  /* 0x400921fb001b7882 */ /* 0x000fe20000000000 */
[----:B------:R-:W-:Y:S01]  /*0c40*/  IMAD.WIDE.U32 R14, R6, -0x1b71d7db, R12 ;  /* 0xe48e2825060e7825 */ /* 0x000fe200078e000c */
[----:B------:R-:W-:Y:S03]  /*0c50*/  BSSY.RECONVERGENT B2, `(.L_x_13) ;  /* 0x000002a000027945 */ /* 0x000fe60003800200 */
[----:B------:R-:W-:-:S02]  /*0c60*/  IMAD.IADD R5, R15, 0x1, R5 ;  /* 0x000000010f057824 */ /* 0x000fc400078e0205 */
[----:B------:R-:W-:Y:S02]  /*0c70*/  IMAD.MOV.U32 R30, RZ, RZ, 0x0 ;  /* 0x00000000ff1e7424 */ /* 0x000fe400078e00ff */
[----:B------:R-:W-:Y:S01]  /*0c80*/  IMAD.MOV.U32 R31, RZ, RZ, 0x40000000 ;  /* 0x40000000ff1f7424 */ /* 0x000fe200078e00ff */
[----:B------:R-:W-:Y:S01]  /*0c90*/  LOP3.LUT R5, R5, 0x7fffffff, RZ, 0xc0, !PT ;  /* 0x7fffffff05057812 */ /* 0x000fe200078ec0ff */
[----:B------:R-:W-:Y:S02]  /*0ca0*/  IMAD R9, R9, -0x1b71d7db, RZ ;  /* 0xe48e282509097824 */ /* 0x000fe400078e02ff */
[----:B------:R-:W-:Y:S02]  /*0cb0*/  IMAD.MOV.U32 R20, RZ, RZ, 0x0 ;  /* 0x00000000ff147424 */ /* 0x000fe400078e00ff */
[----:B------:R-:W-:Y:S02]  /*0cc0*/  IMAD.MOV.U32 R15, RZ, RZ, R5 ;  /* 0x000000ffff0f7224 */ /* 0x000fe400078e0005 */
[----:B------:R-:W-:-:S02]  /*0cd0*/  IMAD R21, R8, 0x26f19d38, R9 ;  /* 0x26f19d3808157824 */ /* 0x000fc400078e0209 */
[----:B------:R-:W1:Y:S01]  /*0ce0*/  I2F.F64.U64 R16, R14 ;  /* 0x0000000e00107312 */ /* 0x000e620000301800 */
[----:B------:R-:W-:-:S04]  /*0cf0*/  IMAD.WIDE.U32 R8, R8, -0x1b71d7db, R12 ;  /* 0xe48e282508087825 */ /* 0x000fc800078e000c */
[----:B------:R-:W-:Y:S01]  /*0d00*/  IMAD.MOV.U32 R6, RZ, RZ, R14 ;  /* 0x000000ffff067224 */ /* 0x000fe200078e000e */
[----:B------:R-:W-:Y:S01]  /*0d10*/  IADD3 R9, PT, PT, R9, R21, RZ ;  /* 0x0000001509097210 */ /* 0x000fe20007ffe0ff */
[----:B------:R-:W-:-:S03]  /*0d20*/  IMAD.MOV.U32 R21, RZ, RZ, 0x3fd80000 ;  /* 0x3fd80000ff157424 */ /* 0x000fc600078e00ff */
[----:B------:R-:W-:-:S04]  /*0d30*/  LOP3.LUT R9, R9, 0x7fffffff, RZ, 0xc0, !PT ;  /* 0x7fffffff09097812 */ /* 0x000fc800078ec0ff */
[----:B------:R-:W2:Y:S01]  /*0d40*/  I2F.F64.U64 R12, R8 ;  /* 0x00000008000c7312 */ /* 0x000ea20000301800 */
[----:B-1----:R-:W-:-:S08]  /*0d50*/  DMUL R16, R16, 1.084202172485504434e-19 ;  /* 0x3c00000010107828 */ /* 0x002fd00000000000 */
[----:B------:R-:W-:-:S08]  /*0d60*/  DFMA R30, R16, R30, -1 ;  /* 0xbff00000101e742b */ /* 0x000fd0000000001e */
[----:B------:R-:W-:-:S06]  /*0d70*/  DFMA R44, -R30, R30, 1 ;  /* 0x3ff000001e2c742b */ /* 0x000fcc000000011e */
[----:B------:R-:W1:Y:S04]  /*0d80*/  MUFU.RSQ64H R19, R45 ;  /* 0x0000002d00137308 */ /* 0x000e680000001c00 */
[----:B------:R-:W-:-:S05]  /*0d90*/  VIADD R18, R45, 0xfcb00000 ;  /* 0xfcb000002d127836 */ /* 0x000fca0000000000 */
[----:B------:R-:W-:Y:S01]  /*0da0*/  ISETP.GE.U32.AND P0, PT, R18, 0x7ca00000, PT ;  /* 0x7ca000001200780c */ /* 0x000fe20003f06070 */
[----:B-1----:R-:W-:-:S08]  /*0db0*/  DMUL R16, R18, R18 ;  /* 0x0000001212107228 */ /* 0x002fd00000000000 */
[----:B------:R-:W-:-:S08]  /*0dc0*/  DFMA R16, R44, -R16, 1 ;  /* 0x3ff000002c10742b */ /* 0x000fd00000000810 */
[----:B------:R-:W-:Y:S02]  /*0dd0*/  DFMA R20, R16, R20, 0.5 ;  /* 0x3fe000001014742b */ /* 0x000fe40000000014 */
[----:B------:R-:W-:-:S08]  /*0de0*/  DMUL R16, R18, R16 ;  /* 0x0000001012107228 */ /* 0x000fd00000000000 */
[----:B------:R-:W-:Y:S02]  /*0df0*/  DFMA R22, R20, R16, R18 ;  /* 0x000000101416722b */ /* 0x000fe40000000012 */
[----:B--2---:R-:W-:-:S06]  /*0e00*/  DMUL R20, R12, 1.084202172485504434e-19 ;  /* 0x3c0000000c147828 */ /* 0x004fcc0000000000 */
[----:B------:R-:W-:Y:S02]  /*0e10*/  DMUL R16, R44, R22 ;  /* 0x000000162c107228 */ /* 0x000fe40000000000 */
[----:B------:R-:W-:Y:S01]  /*0e20*/  DFMA R34, R12, 1.084202172485504434e-19, R20 ;  /* 0x3c0000000c22782b */ /* 0x000fe20000000014 */
[----:B------:R-:W-:Y:S02]  /*0e30*/  VIADD R13, R23, 0xfff00000 ;  /* 0xfff00000170d7836 */ /* 0x000fe40000000000 */
[----:B------:R-:W-:-:S03]  /*0e40*/  IMAD.MOV.U32 R12, RZ, RZ, R22 ;  /* 0x000000ffff0c7224 */ /* 0x000fc600078e0016 */
[----:B------:R-:W-:Y:S02]  /*0e50*/  DFMA R20, R16, -R16, R44 ;  /* 0x800000101014722b */ /* 0x000fe4000000002c */
[----:B------:R-:W-:-:S06]  /*0e60*/  DMUL R34, R34, UR26 ;  /* 0x0000001a22227c28 */ /* 0x000fcc0008000000 */
[----:B------:R-:W-:Y:S01]  /*0e70*/  DFMA R38, R20, R12, R16 ;  /* 0x0000000c1426722b */ /* 0x000fe20000000010 */
[----:B------:R-:W-:Y:S10]  /*0e80*/  @!P0 BRA `(.L_x_14) ;  /* 0x0000000000188947 */ /* 0x000ff40003800000 */
[----:B------:R-:W-:Y:S01]  /*0e90*/  IMAD.MOV.U32 R12, RZ, RZ, R22 ;  /* 0x000000ffff0c7224 */ /* 0x000fe200078e0016 */
[----:B------:R-:W-:Y:S02]  /*0ea0*/  MOV R19, R45 ;  /* 0x0000002d00137202 */ /* 0x000fe40000000f00 */
[----:B------:R-:W-:-:S07]  /*0eb0*/  MOV R14, 0xed0 ;  /* 0x00000ed0000e7802 */ /* 0x000fce0000000f00 */
[----:B0--3--:R-:W-:Y:S05]  /*0ec0*/  CALL.REL.NOINC `($__internal_2_$__cuda_sm20_dsqrt_rn_f64_mediumpath_v1) ;  /* 0x0000002000447944 */ /* 0x009fea0003c00000 */
[----:B------:R-:W-:Y:S02]  /*0ed0*/  IMAD.MOV.U32 R38, RZ, RZ, R12 ;  /* 0x000000ffff267224 */ /* 0x000fe400078e000c */
[----:B------:R-:W-:-:S07]  /*0ee0*/  IMAD.MOV.U32 R39, RZ, RZ, R13 ;  /* 0x000000ffff277224 */ /* 0x000fce00078e000d */
.L_x_14:
[----:B0--3--:R-:W-:Y:S05]  /*0ef0*/  BSYNC.RECONVERGENT B2 ;  /* 0x0000000000027941 */ /* 0x009fea0003800200 */
.L_x_13:
[----:B------:R-:W-:Y:S01]  /*0f00*/  DSETP.NEU.AND P2, PT, R34, +INF , PT ;  /* 0x7ff000002200742a */ /* 0x000fe20003f4d000 */
[----:B------:R-:W-:Y:S01]  /*0f10*/  BSSY.RECONVERGENT B2, `(.L_x_15) ;  /* 0x000001e000027945 */ /* 0x000fe20003800200 */
[----:B------:R-:W-:Y:S02]  /*0f20*/  IMAD.MOV.U32 R40, RZ, RZ, 0x1 ;  /* 0x00000001ff287424 */ /* 0x000fe400078e00ff */
[----:B------:R-:W-:Y:S02]  /*0f30*/  IMAD.MOV.U32 R32, RZ, RZ, R26 ;  /* 0x000000ffff207224 */ /* 0x000fe400078e001a */
[----:B------:R-:W-:-:S08]  /*0f40*/  IMAD.MOV.U32 R33, RZ, RZ, R27 ;  /* 0x000000ffff217224 */ /* 0x000fd000078e001b */
[----:B------:R-:W-:Y:S05]  /*0f50*/  @!P2 BRA `(.L_x_16) ;  /* 0x000000000064a947 */ /* 0x000fea0003800000 */
[----:B------:R-:W-:Y:S01]  /*0f60*/  UMOV UR26, 0x6dc9c883 ;  /* 0x6dc9c883001a7882 */ /* 0x000fe20000000000 */
[----:B------:R-:W-:Y:S01]  /*0f70*/  UMOV UR27, 0x3fe45f30 ;  /* 0x3fe45f30001b7882 */ /* 0x000fe20000000000 */
[C---:B------:R-:W-:Y:S01]  /*0f80*/  DSETP.GE.AND P0, PT, R34.reuse, 2.14748364800000000000e+09, PT ;  /* 0x41e000002200742a */ /* 0x040fe20003f06000 */
[----:B------:R-:W-:Y:S01]  /*0f90*/  BSSY.RECONVERGENT B3, `(.L_x_17) ;  /* 0x0000014000037945 */ /* 0x000fe20003800200 */
[----:B------:R-:W-:Y:S01]  /*0fa0*/  DMUL R12, R34, UR26 ;  /* 0x0000001a220c7c28 */ /* 0x000fe20008000000 */
[----:B------:R-:W-:Y:S01]  /*0fb0*/  UMOV UR26, 0x54442d18 ;  /* 0x54442d18001a7882 */ /* 0x000fe20000000000 */
[----:B------:R-:W-:-:S08]  /*0fc0*/  UMOV UR27, 0x3ff921fb ;  /* 0x3ff921fb001b7882 */ /* 0x000fd00000000000 */
[----:B------:R-:W0:Y:S08]  /*0fd0*/  F2I.F64 R12, R12 ;  /* 0x0000000c000c7311 */ /* 0x000e300000301100 */
[----:B0-----:R-:W0:Y:S02]  /*0fe0*/  I2F.F64 R32, R12 ;  /* 0x0000000c00207312 */ /* 0x001e240000201c00 */
[----:B0-----:R-:W-:Y:S01]  /*0ff0*/  DFMA R14, R32, -UR26, R34 ;  /* 0x8000001a200e7c2b */ /* 0x001fe20008000022 */
[----:B------:R-:W-:Y:S01]  /*1000*/  UMOV UR26, 0x33145c00 ;  /* 0x33145c00001a7882 */ /* 0x000fe20000000000 */
[----:B------:R-:W-:-:S06]  /*1010*/  UMOV UR27, 0x3c91a626 ;  /* 0x3c91a626001b7882 */ /* 0x000fcc0000000000 */
[----:B------:R-:W-:Y:S01]  /*1020*/  DFMA R14, R32, -UR26, R14 ;  /* 0x8000001a200e7c2b */ /* 0x000fe2000800000e */
[----:B------:R-:W-:Y:S01]  /*1030*/  UMOV UR26, 0x252049c0 ;  /* 0x252049c0001a7882 */ /* 0x000fe20000000000 */
[----:B------:R-:W-:-:S06]  /*1040*/  UMOV UR27, 0x397b839a ;  /* 0x397b839a001b7882 */ /* 0x000fcc0000000000 */
[----:B------:R-:W-:Y:S01]  /*1050*/  DFMA R32, R32, -UR26, R14 ;  /* 0x8000001a20207c2b */ /* 0x000fe2000800000e */
[----:B------:R-:W-:Y:S10]  /*1060*/  @!P0 BRA `(.L_x_18) ;  /* 0x0000000000188947 */ /* 0x000ff40003800000 */
[----:B------:R-:W-:Y:S01]  /*1070*/  IMAD.MOV.U32 R12, RZ, RZ, R34 ;  /* 0x000000ffff0c7224 */ /* 0x000fe200078e0022 */
[----:B------:R-:W-:Y:S02]  /*1080*/  MOV R36, R35 ;  /* 0x0000002300247202 */ /* 0x000fe40000000f00 */
[----:B------:R-:W-:-:S07]  /*1090*/  MOV R22, 0x10b0 ;  /* 0x000010b000167802 */ /* 0x000fce0000000f00 */
[----:B------:R-:W-:Y:S05]  /*10a0*/  CALL.REL.NOINC `($_Z7computePdii6vectorS0_ddd$__internal_trig_reduction_slowpathd) ;  /* 0x0000002c00147944 */ /* 0x000fea0003c00000 */
[----:B------:R-:W-:Y:S02]  /*10b0*/  IMAD.MOV.U32 R32, RZ, RZ, R36 ;  /* 0x000000ffff207224 */ /* 0x000fe400078e0024 */
[----:B------:R-:W-:-:S07]  /*10c0*/  IMAD.MOV.U32 R33, RZ, RZ, R37 ;  /* 0x000000ffff217224 */ /* 0x000fce00078e0025 */
.L_x_18:
[----:B------:R-:W-:Y:S05]  /*10d0*/  BSYNC.RECONVERGENT B3 ;  /* 0x0000000000037941 */ /* 0x000fea0003800200 */
.L_x_17:
[----:B------:R-:W-:-:S07]  /*10e0*/  VIADD R40, R12, 0x1 ;  /* 0x000000010c287836 */ /* 0x000fce0000000000 */
.L_x_16:
[----:B------:R-:W-:Y:S05]  /*10f0*/  BSYNC.RECONVERGENT B2 ;  /* 0x0000000000027941 */ /* 0x000fea0003800200 */
.L_x_15:
[----:B------:R-:W-:-:S05]  /*1100*/  IMAD.SHL.U32 R12, R40, 0x40, RZ ;  /* 0x00000040280c7824 */ /* 0x000fca00078e00ff */
[----:B------:R-:W-:-:S04]  /*1110*/  LOP3.LUT R12, R12, 0x40, RZ, 0xc0, !PT ;  /* 0x000000400c0c7812 */ /* 0x000fc800078ec0ff */
[----:B------:R-:W-:-:S05]  /*1120*/  IADD3 R42, P0, PT, R12, UR22, RZ ;  /* 0x000000160c2a7c10 */ /* 0x000fca000ff1e0ff */
[----:B------:R-:W-:-:S05]  /*1130*/  IMAD.X R43, RZ, RZ, UR23, P0 ;  /* 0x00000017ff2b7e24 */ /* 0x000fca00080e06ff */
[----:B------:R-:W2:Y:S04]  /*1140*/  LDG.E.128.CONSTANT R12, desc[UR12][R42.64] ;  /* 0x0000000c2a0c7981 */ /* 0x000ea8000c1e9d00 */
[----:B------:R-:W3:Y:S04]  /*1150*/  LDG.E.128.CONSTANT R16, desc[UR12][R42.64+0x10] ;  /* 0x0000100c2a107981 */ /* 0x000ee8000c1e9d00 */
[----:B------:R-:W4:Y:S01]  /*1160*/  LDG.E.128.CONSTANT R20, desc[UR12][R42.64+0x20] ;  /* 0x0000200c2a147981 */ /* 0x000f22000c1e9d00 */
[----:B------:R-:W-:Y:S01]  /*1170*/  LOP3.LUT R36, R40, 0x1, RZ, 0xc0, !PT ;  /* 0x0000000128247812 */ /* 0x000fe200078ec0ff */
[----:B------:R-:W-:Y:S01]  /*1180*/  IMAD.MOV.U32 R44, RZ, RZ, 0x20fd8164 ;  /* 0x20fd8164ff2c7424 */ /* 0x000fe200078e00ff */
[----:B------:R-:W-:Y:S01]  /*1190*/  MOV R41, 0x3da8ff83 ;  /* 0x3da8ff8300297802 */ /* 0x000fe20000000f00 */
[----:B------:R-:W-:Y:S01]  /*11a0*/  BSSY.RECONVERGENT B2, `(.L_x_19) ;  /* 0x000002d000027945 */ /* 0x000fe20003800200 */
[----:B------:R-:W-:Y:S01]  /*11b0*/  ISETP.NE.U32.AND P0, PT, R36, 0x1, PT ;  /* 0x000000012400780c */ /* 0x000fe20003f05070 */
[----:B------:R-:W-:-:S03]  /*11c0*/  DMUL R36, R32, R32 ;  /* 0x0000002020247228 */ /* 0x000fc60000000000 */
[----:B------:R-:W-:Y:S02]  /*11d0*/  FSEL R44, R44, -8.06006814911005101289e+34, !P0 ;  /* 0xf9785eba2c2c7808 */ /* 0x000fe40004000000 */
[----:B------:R-:W-:-:S06]  /*11e0*/  FSEL R45, -R41, 0.11223486810922622681, !P0 ;  /* 0x3de5db65292d7808 */ /* 0x000fcc0004000100 */
[----:B--2---:R-:W-:-:S08]  /*11f0*/  DFMA R12, R36, R44, R12 ;  /* 0x0000002c240c722b */ /* 0x004fd0000000000c */
[----:B------:R-:W-:-:S08]  /*1200*/  DFMA R12, R36, R12, R14 ;  /* 0x0000000c240c722b */ /* 0x000fd0000000000e */
[----:B---3--:R-:W-:-:S08]  /*1210*/  DFMA R12, R36, R12, R16 ;  /* 0x0000000c240c722b */ /* 0x008fd00000000010 */
[----:B------:R-:W-:-:S08]  /*1220*/  DFMA R12, R36, R12, R18 ;  /* 0x0000000c240c722b */ /* 0x000fd00000000012 */
[----:B----4-:R-:W-:-:S08]  /*1230*/  DFMA R12, R36, R12, R20 ;  /* 0x0000000c240c722b */ /* 0x010fd00000000014 */
[----:B------:R-:W-:-:S08]  /*1240*/  DFMA R12, R36, R12, R22 ;  /* 0x0000000c240c722b */ /* 0x000fd00000000016 */
[----:B------:R-:W-:Y:S02]  /*1250*/  DFMA R14, R12, R32, R32 ;  /* 0x000000200c0e722b */ /* 0x000fe40000000020 */
[----:B------:R-:W-:Y:S01]  /*1260*/  DFMA R12, R36, R12, 1 ;  /* 0x3ff00000240c742b */ /* 0x000fe2000000000c */
[----:B------:R-:W-:Y:S02]  /*1270*/  IMAD.MOV.U32 R36, RZ, RZ, R26 ;  /* 0x000000ffff247224 */ /* 0x000fe400078e001a */
[----:B------:R-:W-:-:S07]  /*1280*/  IMAD.MOV.U32 R37, RZ, RZ, R27 ;  /* 0x000000ffff257224 */ /* 0x000fce00078e001b */
[----:B------:R-:W-:Y:S02]  /*1290*/  FSEL R14, R12, R14, !P0 ;  /* 0x0000000e0c0e7208 */ /* 0x000fe40004000000 */
[----:B------:R-:W-:Y:S02]  /*12a0*/  FSEL R15, R13, R15, !P0 ;  /* 0x0000000f0d0f7208 */ /* 0x000fe40004000000 */
[----:B------:R-:W-:Y:S01]  /*12b0*/  LOP3.LUT P0, RZ, R40, 0x2, RZ, 0xc0, !PT ;  /* 0x0000000228ff7812 */ /* 0x000fe2000780c0ff */
[----:B------:R-:W-:-:S03]  /*12c0*/  IMAD.MOV.U32 R40, RZ, RZ, RZ ;  /* 0x000000ffff287224 */ /* 0x000fc600078e00ff */
[----:B------:R-:W-:-:S10]  /*12d0*/  DADD R12, RZ, -R14 ;  /* 0x00000000ff0c7229 */ /* 0x000fd4000000080e */
[----:B------:R-:W-:Y:S02]  /*12e0*/  FSEL R32, R14, R12, !P0 ;  /* 0x0000000c0e207208 */ /* 0x000fe40004000000 */
[----:B------:R-:W-:-:S06]  /*12f0*/  FSEL R33, R15, R13, !P0 ;  /* 0x0000000d0f217208 */ /* 0x000fcc0004000000 */
[----:B------:R-:W-:Y:S01]  /*1300*/  DMUL R32, R38, R32 ;  /* 0x0000002026207228 */ /* 0x000fe20000000000 */
[----:B------:R-:W-:Y:S10]  /*1310*/  @!P2 BRA `(.L_x_20) ;  /* 0x000000000054a947 */ /* 0x000ff40003800000 */
[----:B------:R-:W-:Y:S01]  /*1320*/  UMOV UR26, 0x6dc9c883 ;  /* 0x6dc9c883001a7882 */ /* 0x000fe20000000000 */
[----:B------:R-:W-:Y:S01]  /*1330*/  UMOV UR27, 0x3fe45f30 ;  /* 0x3fe45f30001b7882 */ /* 0x000fe20000000000 */
[C---:B------:R-:W-:Y:S02]  /*1340*/  DSETP.GE.AND P0, PT, R34.reuse, 2.14748364800000000000e+09, PT ;  /* 0x41e000002200742a */ /* 0x040fe40003f06000 */
        /* <DEDUP_REMOVED lines=14> */
[----:B------:R-:W-:Y:S01]  /*1430*/  MOV R22, 0x1460 ;  /* 0x0000146000167802 */ /* 0x000fe20000000f00 */
[----:B------:R-:W-:-:S07]  /*1440*/  IMAD.MOV.U32 R36, RZ, RZ, R35 ;  /* 0x000000ffff247224 */ /* 0x000fce00078e0023 */
[----:B------:R-:W-:Y:S05]  /*1450*/  CALL.REL.NOINC `($_Z7computePdii6vectorS0_ddd$__internal_trig_reduction_slowpathd) ;  /* 0x0000002800287944 */ /* 0x000fea0003c00000 */
[----:B------:R-:W-:-:S07]  /*1460*/  IMAD.MOV.U32 R40, RZ, RZ, R12 ;  /* 0x000000ffff287224 */ /* 0x000fce00078e000c */
.L_x_20:
[----:B------:R-:W-:Y:S05]  /*1470*/  BSYNC.RECONVERGENT B2 ;  /* 0x0000000000027941 */ /* 0x000fea0003800200 */
.L_x_19:
[----:B------:R-:W-:-:S04]  /*1480*/  SHF.L.U32 R12, R40, 0x6, RZ ;  /* 0x00000006280c7819 */ /* 0x000fc800000006ff */
        /* <DEDUP_REMOVED lines=8> */
[----:B------:R-:W-:Y:S01]  /*1510*/  BSSY.RECONVERGENT B2, `(.L_x_21) ;  /* 0x000002d000027945 */ /* 0x000fe20003800200 */
[----:B------:R-:W-:Y:S01]  /*1520*/  IMAD.MOV.U32 R41, RZ, RZ, 0x3da8ff83 ;  /* 0x3da8ff83ff297424 */ /* 0x000fe200078e00ff */
[----:B------:R-:W-:Y:S01]  /*1530*/  ISETP.NE.U32.AND P0, PT, R34, 0x1, PT ;  /* 0x000000012200780c */ /* 0x000fe20003f05070 */
[----:B------:R-:W-:-:S03]  /*1540*/  DMUL R34, R36, R36 ;  /* 0x0000002424227228 */ /* 0x000fc60000000000 */
[----:B------:R-:W-:Y:S02]  /*1550*/  FSEL R44, R44, -8.06006814911005101289e+34, !P0 ;  /* 0xf9785eba2c2c7808 */ /* 0x000fe40004000000 */
[----:B------:R-:W-:-:S06]  /*1560*/  FSEL R45, -R41, 0.11223486810922622681, !P0 ;  /* 0x3de5db65292d7808 */ /* 0x000fcc0004000100 */
[----:B--2---:R-:W-:-:S08]  /*1570*/  DFMA R12, R34, R44, R12 ;  /* 0x0000002c220c722b */ /* 0x004fd0000000000c */
[----:B------:R-:W-:-:S08]  /*1580*/  DFMA R12, R34, R12, R14 ;  /* 0x0000000c220c722b */ /* 0x000fd0000000000e */
[C---:B---3--:R-:W-:Y:S01]  /*1590*/  DFMA R12, R34.reuse, R12, R16 ;  /* 0x0000000c220c722b */ /* 0x048fe20000000010 */
[----:B------:R-:W0:Y:S07]  /*15a0*/  LDC R16, c[0x0][0x3cc] ;  /* 0x0000f300ff107b82 */ /* 0x000e2e0000000800 */
[----:B------:R-:W-:-:S08]  /*15b0*/  DFMA R12, R34, R12, R18 ;  /* 0x0000000c220c722b */ /* 0x000fd00000000012 */
[----:B----4-:R-:W-:-:S08]  /*15c0*/  DFMA R12, R34, R12, R20 ;  /* 0x0000000c220c722b */ /* 0x010fd00000000014 */
[----:B------:R-:W-:Y:S01]  /*15d0*/  DFMA R12, R34, R12, R22 ;  /* 0x0000000c220c722b */ /* 0x000fe20000000016 */
[----:B0-----:R-:W-:-:S07]  /*15e0*/  FSETP.GEU.AND P1, PT, |R16|, 6.5827683646048100446e-37, PT ;  /* 0x036000001000780b */ /* 0x001fce0003f2e200 */
[----:B------:R-:W-:Y:S02]  /*15f0*/  DFMA R14, R12, R36, R36 ;  /* 0x000000240c0e722b */ /* 0x000fe40000000024 */
[----:B------:R-:W-:-:S10]  /*1600*/  DFMA R12, R34, R12, 1 ;  /* 0x3ff00000220c742b */ /* 0x000fd4000000000c */
[----:B------:R-:W-:Y:S02]  /*1610*/  FSEL R14, R12, R14, !P0 ;  /* 0x0000000e0c0e7208 */ /* 0x000fe40004000000 */
[----:B------:R-:W-:Y:S02]  /*1620*/  FSEL R15, R13, R15, !P0 ;  /* 0x0000000f0d0f7208 */ /* 0x000fe40004000000 */
[----:B------:R-:W-:-:S04]  /*1630*/  LOP3.LUT P0, RZ, R40, 0x2, RZ, 0xc0, !PT ;  /* 0x0000000228ff7812 */ /* 0x000fc8000780c0ff */
[----:B------:R-:W-:-:S10]  /*1640*/  DADD R12, RZ, -R14 ;  /* 0x00000000ff0c7229 */ /* 0x000fd4000000080e */
[----:B------:R-:W-:Y:S02]  /*1650*/  FSEL R12, R14, R12, !P0 ;  /* 0x0000000c0e0c7208 */ /* 0x000fe40004000000 */
[----:B------:R-:W-:-:S06]  /*1660*/  FSEL R13, R15, R13, !P0 ;  /* 0x0000000d0f0d7208 */ /* 0x000fcc0004000000 */
[----:B------:R-:W-:Y:S01]  /*1670*/  DMUL R38, R38, R12 ;  /* 0x0000000c26267228 */ /* 0x000fe20000000000 */
[----:B------:R-:W-:-:S05]  /*1680*/  IMAD.MOV.U32 R12, RZ, RZ, 0x1 ;  /* 0x00000001ff0c7424 */ /* 0x000fca00078e00ff */
[----:B------:R-:W0:Y:S02]  /*1690*/  MUFU.RCP64H R13, R39 ;  /* 0x00000027000d7308 */ /* 0x000e240000001800 */
[----:B0-----:R-:W-:-:S08]  /*16a0*/  DFMA R14, -R38, R12, 1 ;  /* 0x3ff00000260e742b */ /* 0x001fd0000000010c */
[----:B------:R-:W-:-:S08]  /*16b0*/  DFMA R14, R14, R14, R14 ;  /* 0x0000000e0e0e722b */ /* 0x000fd0000000000e */
[----:B------:R-:W-:-:S08]  /*16c0*/  DFMA R14, R12, R14, R12 ;  /* 0x0000000e0c0e722b */ /* 0x000fd0000000000c */
[----:B------:R-:W-:-:S08]  /*16d0*/  DFMA R12, -R38, R14, 1 ;  /* 0x3ff00000260c742b */ /* 0x000fd0000000010e */
[----:B------:R-:W-:-:S08]  /*16e0*/  DFMA R12, R14, R12, R14 ;  /* 0x0000000c0e0c722b */ /* 0x000fd0000000000e */
[----:B------:R-:W-:-:S08]  /*16f0*/  DMUL R34, R12, UR18 ;  /* 0x000000120c227c28 */ /* 0x000fd00008000000 */
[----:B------:R-:W-:-:S08]  /*1700*/  DFMA R14, -R38, R34, UR18 ;  /* 0x00000012260e7e2b */ /* 0x000fd00008000122 */
[----:B------:R-:W-:-:S10]  /*1710*/  DFMA R34, R12, R14, R34 ;  /* 0x0000000e0c22722b */ /* 0x000fd40000000022 */
[----:B------:R-:W-:-:S05]  /*1720*/  FFMA R12, RZ, R39, R35 ;  /* 0x00000027ff0c7223 */ /* 0x000fca0000000023 */
[----:B------:R-:W-:-:S13]  /*1730*/  FSETP.GT.AND P0, PT, |R12|, 1.469367938527859385e-39, PT ;  /* 0x001000000c00780b */ /* 0x000fda0003f04200 */
[----:B------:R-:W-:Y:S05]  /*1740*/  @P0 BRA P1, `(.L_x_22) ;  /* 0x0000000000240947 */ /* 0x000fea0000800000 */
[----:B------:R-:W0:Y:S01]  /*1750*/  LDCU.64 UR26, c[0x0][0x3c8] ;  /* 0x00007900ff1a77ac */ /* 0x000e220008000a00 */
[----:B------:R-:W-:Y:S01]  /*1760*/  IMAD.MOV.U32 R14, RZ, RZ, R38 ;  /* 0x000000ffff0e7224 */ /* 0x000fe200078e0026 */
[----:B------:R-:W-:Y:S01]  /*1770*/  MOV R44, 0x17c0 ;  /* 0x000017c0002c7802 */ /* 0x000fe20000000f00 */
[----:B------:R-:W-:Y:S02]  /*1780*/  IMAD.MOV.U32 R15, RZ, RZ, R39 ;  /* 0x000000ffff0f7224 */ /* 0x000fe400078e0027 */
[----:B0-----:R-:W-:Y:S01]  /*1790*/  IMAD.U32 R18, RZ, RZ, UR26 ;  /* 0x0000001aff127e24 */ /* 0x001fe2000f8e00ff */
[----:B------:R-:W-:-:S07]  /*17a0*/  MOV R19, UR27 ;  /* 0x0000001b00137c02 */ /* 0x000fce0008000f00 */
[----:B------:R-:W-:Y:S05]  /*17b0*/  CALL.REL.NOINC `($__internal_1_$__cuda_sm20_div_rn_f64_full) ;  /* 0x0000001000987944 */ /* 0x000fea0003c00000 */
[----:B------:R-:W-:Y:S02]  /*17c0*/  IMAD.MOV.U32 R34, RZ, RZ, R12 ;  /* 0x000000ffff227224 */ /* 0x000fe400078e000c */
[----:B------:R-:W-:-:S07]  /*17d0*/  IMAD.MOV.U32 R35, RZ, RZ, R13 ;  /* 0x000000ffff237224 */ /* 0x000fce00078e000d */
.L_x_22:
[----:B------:R-:W-:Y:S05]  /*17e0*/  BSYNC.RECONVERGENT B2 ;  /* 0x0000000000027941 */ /* 0x000fea0003800200 */
.L_x_21:
[C---:B------:R-:W-:Y:S01]  /*17f0*/  DFMA R12, R32.reuse, UR14, RZ ;  /* 0x0000000e200c7c2b */ /* 0x040fe200080000ff */
[----:B------:R-:W-:Y:S01]  /*1800*/  BSSY.RECONVERGENT B2, `(.L_x_23) ;  /* 0x0000009000027945 */ /* 0x000fe20003800200 */
[-C--:B------:R-:W-:Y:S02]  /*1810*/  DMUL R36, R32, R34.reuse ;  /* 0x0000002220247228 */ /* 0x080fe40000000000 */
[----:B------:R-:W-:-:S04]  /*1820*/  DMUL R34, R30, R34 ;  /* 0x000000221e227228 */ /* 0x000fc80000000000 */
[----:B------:R-:W-:-:S08]  /*1830*/  DFMA R12, R38, UR4, R12 ;  /* 0x00000004260c7c2b */ /* 0x000fd0000800000c */
[----:B------:R-:W-:-:S08]  /*1840*/  DFMA R22, R30, UR6, R12 ;  /* 0x000000061e167c2b */ /* 0x000fd0000800000c */
[----:B------:R-:W-:-:S10]  /*1850*/  DADD R50, -RZ, |R22| ;  /* 0x00000000ff327229 */ /* 0x000fd40000000516 */
[----:B------:R-:W-:Y:S01]  /*1860*/  IMAD.MOV.U32 R16, RZ, RZ, R50 ;  /* 0x000000ffff107224 */ /* 0x000fe200078e0032 */
[----:B------:R-:W-:-:S07]  /*1870*/  MOV R50, 0x1890 ;  /* 0x0000189000327802 */ /* 0x000fce0000000f00 */
[----:B------:R-:W-:Y:S05]  /*1880*/  CALL.REL.NOINC `($_Z7computePdii6vectorS0_ddd$__internal_accurate_pow) ;  /* 0x0000001800747944 */ /* 0x000fea0003c00000 */
[----:B------:R-:W-:Y:S05]  /*1890*/  BSYNC.RECONVERGENT B2 ;  /* 0x0000000000027941 */ /* 0x000fea0003800200 */
.L_x_23:
[C---:B------:R-:W-:Y:S01]  /*18a0*/  DADD R12, R22.reuse, 2 ;  /* 0x40000000160c7429 */ /* 0x040fe20000000000 */
[----:B------:R-:W0:Y:S01]  /*18b0*/  LDC.64 R50, c[0x0][0x3c0] ;  /* 0x0000f000ff327b82 */ /* 0x000e220000000a00 */
[C---:B------:R-:W-:Y:S01]  /*18c0*/  DSETP.NEU.AND P5, PT, R22.reuse, RZ, PT ;  /* 0x000000ff1600722a */ /* 0x040fe20003fad000 */
[----:B------:R-:W-:Y:S01]  /*18d0*/  BSSY.RECONVERGENT B2, `(.L_x_24) ;  /* 0x0000013000027945 */ /* 0x000fe20003800200 */
[----:B------:R-:W-:Y:S01]  /*18e0*/  DSETP.NEU.AND P3, PT, R22, 1, PT ;  /* 0x3ff000001600742a */ /* 0x000fe20003f6d000 */
[----:B------:R-:W-:-:S05]  /*18f0*/  ISETP.NE.AND P6, PT, R4, 0x7ff00000, PT ;  /* 0x7ff000000400780c */ /* 0x000fca0003fc5270 */
[----:B------:R-:W-:Y:S02]  /*1900*/  LOP3.LUT R12, R13, 0x7ff00000, RZ, 0xc0, !PT ;  /* 0x7ff000000d0c7812 */ /* 0x000fe400078ec0ff */
[----:B------:R-:W-:Y:S02]  /*1910*/  FSEL R13, R20, RZ, P5 ;  /* 0x000000ff140d7208 */ /* 0x000fe40002800000 */
[----:B------:R-:W-:Y:S02]  /*1920*/  ISETP.NE.AND P4, PT, R12, 0x7ff00000, PT ;  /* 0x7ff000000c00780c */ /* 0x000fe40003f85270 */
[----:B------:R-:W-:Y:S01]  /*1930*/  FSEL R12, R14, RZ, P5 ;  /* 0x000000ff0e0c7208 */ /* 0x000fe20002800000 */
[C---:B0-----:R-:W-:Y:S02]  /*1940*/  DSETP.NEU.AND P2, PT, R50.reuse, 1, PT ;  /* 0x3ff000003200742a */ /* 0x041fe40003f4d000 */
[C---:B------:R-:W-:Y:S02]  /*1950*/  DSETP.NEU.AND P1, PT, |R50|.reuse, +INF , PT ;  /* 0x7ff000003200742a */ /* 0x040fe40003f2d200 */
[----:B------:R-:W-:-:S02]  /*1960*/  DSETP.NAN.AND P0, PT, R50, R50, PT ;  /* 0x000000323200722a */ /* 0x000fc40003f08000 */
[----:B------:R-:W-:Y:S02]  /*1970*/  DSETP.NEU.AND P5, PT, R50, RZ, PT ;  /* 0x000000ff3200722a */ /* 0x000fe40003fad000 */
[----:B------:R-:W-:Y:S02]  /*1980*/  DADD R50, -RZ, |R50| ;  /* 0x00000000ff327229 */ /* 0x000fe40000000532 */
[----:B------:R-:W-:Y:S10]  /*1990*/  @P4 BRA `(.L_x_25) ;  /* 0x0000000000184947 */ /* 0x000ff40003800000 */
[----:B------:R-:W-:-:S14]  /*19a0*/  DSETP.NAN.AND P4, PT, R22, R22, PT ;  /* 0x000000161600722a */ /* 0x000fdc0003f88000 */
[----:B------:R-:W-:Y:S01]  /*19b0*/  @P4 DADD R12, R22, 2 ;  /* 0x40000000160c4429 */ /* 0x000fe20000000000 */
[----:B------:R-:W-:Y:S10]  /*19c0*/  @P4 BRA `(.L_x_25) ;  /* 0x00000000000c4947 */ /* 0x000ff40003800000 */
[----:B------:R-:W-:-:S14]  /*19d0*/  DSETP.NEU.AND P4, PT, |R22|, +INF , PT ;  /* 0x7ff000001600742a */ /* 0x000fdc0003f8d200 */
[----:B------:R-:W-:Y:S02]  /*19e0*/  @!P4 IMAD.MOV.U32 R12, RZ, RZ, 0x0 ;  /* 0x00000000ff0cc424 */ /* 0x000fe400078e00ff */
[----:B------:R-:W-:-:S07]  /*19f0*/  @!P4 IMAD.MOV.U32 R13, RZ, RZ, 0x7ff00000 ;  /* 0x7ff00000ff0dc424 */ /* 0x000fce00078e00ff */
.L_x_25:
[----:B------:R-:W-:Y:S05]  /*1a00*/  BSYNC.RECONVERGENT B2 ;  /* 0x0000000000027941 */ /* 0x000fea0003800200 */
.L_x_24:
[----:B------:R-:W-:Y:S01]  /*1a10*/  BSSY.RECONVERGENT B2, `(.L_x_26) ;  /* 0x0000006000027945 */ /* 0x000fe20003800200 */
[----:B------:R-:W-:Y:S02]  /*1a20*/  MOV R16, R50 ;  /* 0x0000003200107202 */ /* 0x000fe40000000f00 */
[----:B------:R-:W-:Y:S02]  /*1a30*/  FSEL R12, R12, RZ, P3 ;  /* 0x000000ff0c0c7208 */ /* 0x000fe40001800000 */
[----:B------:R-:W-:Y:S02]  /*1a40*/  FSEL R13, R13, 1.875, P3 ;  /* 0x3ff000000d0d7808 */ /* 0x000fe40001800000 */
[----:B------:R-:W-:-:S07]  /*1a50*/  MOV R50, 0x1a70 ;  /* 0x00001a7000327802 */ /* 0x000fce0000000f00 */
[----:B------:R-:W-:Y:S05]  /*1a60*/  CALL.REL.NOINC `($_Z7computePdii6vectorS0_ddd$__internal_accurate_pow) ;  /* 0x0000001400fc7944 */ /* 0x000fea0003c00000 */
[----:B------:R-:W-:Y:S05]  /*1a70*/  BSYNC.RECONVERGENT B2 ;  /* 0x0000000000027941 */ /* 0x000fea0003800200 */
.L_x_26:
[----:B------:R-:W-:Y:S02]  /*1a80*/  FSEL R15, R14, RZ, P5 ;  /* 0x000000ff0e0f7208 */ /* 0x000fe40002800000 */
[----:B------:R-:W-:Y:S02]  /*1a90*/  FSEL R17, R20, RZ, P5 ;  /* 0x000000ff14117208 */ /* 0x000fe40002800000 */
[----:B------:R-:W-:Y:S02]  /*1aa0*/  FSEL R14, R28, R15, P0 ;  /* 0x0000000f1c0e7208 */ /* 0x000fe40000000000 */
[----:B------:R-:W-:Y:S01]  /*1ab0*/  FSEL R16, R29, R17, P0 ;  /* 0x000000111d107208 */ /* 0x000fe20000000000 */
[----:B------:R-:W-:Y:S01]  /*1ac0*/  DSETP.GEU.AND P0, PT, |R34|, UR16, PT ;  /* 0x0000001022007e2a */ /* 0x000fe2000bf0e200 */
[----:B------:R-:W-:Y:S02]  /*1ad0*/  @!P6 FSEL R15, R14, RZ, P1 ;  /* 0x000000ff0e0fe208 */ /* 0x000fe40000800000 */
[----:B------:R-:W-:-:S02]  /*1ae0*/  @!P6 FSEL R17, R16, +QNAN , P1 ;  /* 0x7ff000001011e808 */ /* 0x000fc40000800000 */
[----:B------:R-:W-:Y:S01]  /*1af0*/  FSEL R14, R15, RZ, P2 ;  /* 0x000000ff0f0e7208 */ /* 0x000fe20001000000 */
[----:B------:R-:W-:Y:S01]  /*1b00*/  DSETP.GEU.OR P0, PT, |R36|, UR16, P0 ;  /* 0x0000001024007e2a */ /* 0x000fe2000870e600 */
[----:B------:R-:W-:-:S06]  /*1b10*/  FSEL R15, R17, 1.875, P2 ;  /* 0x3ff00000110f7808 */ /* 0x000fcc0001000000 */
[----:B------:R-:W-:-:S08]  /*1b20*/  DADD R12, R12, R14 ;  /* 0x000000000c0c7229 */ /* 0x000fd0000000000e */
[----:B------:R-:W-:-:S08]  /*1b30*/  DADD R44, R12, -R24 ;  /* 0x000000000c2c7229 */ /* 0x000fd00000000818 */
[----:B------:R-:W-:-:S14]  /*1b40*/  DSETP.LEU.OR P0, PT, R44, RZ, P0 ;  /* 0x000000ff2c00722a */ /* 0x000fdc000070b400 */
[----:B------:R-:W-:Y:S05]  /*1b50*/  @P0 BRA `(.L_x_27) ;  /* 0xfffffff0001c0947 */ /* 0x000fea000383ffff */
[----:B------:R-:W-:Y:S05]  /*1b60*/  BSYNC B0 ;  /* 0x0000000000007941 */ /* 0x000fea0003800000 */
.L_x_12:
[----:B------:R-:W0:Y:S01]  /*1b70*/  MUFU.RSQ64H R19, R45 ;  /* 0x0000002d00137308 */ /* 0x000e220000001c00 */
[----:B------:R-:W-:Y:S01]  /*1b80*/  VIADD R18, R45, 0xfcb00000 ;  /* 0xfcb000002d127836 */ /* 0x000fe20000000000 */
[----:B------:R-:W-:Y:S01]  /*1b90*/  BSSY.RECONVERGENT B0, `(.L_x_28) ;  /* 0x0000015000007945 */ /* 0x000fe20003800200 */
[----:B------:R-:W-:Y:S02]  /*1ba0*/  IMAD.MOV.U32 R14, RZ, RZ, 0x0 ;  /* 0x00000000ff0e7424 */ /* 0x000fe400078e00ff */
[----:B------:R-:W-:Y:S01]  /*1bb0*/  IMAD.MOV.U32 R15, RZ, RZ, 0x3fd80000 ;  /* 0x3fd80000ff0f7424 */ /* 0x000fe200078e00ff */
[----:B------:R-:W-:Y:S01]  /*1bc0*/  ISETP.GE.U32.AND P0, PT, R18, 0x7ca00000, PT ;  /* 0x7ca000001200780c */ /* 0x000fe20003f06070 */
[----:B0-----:R-:W-:-:S08]  /*1bd0*/  DMUL R12, R18, R18 ;  /* 0x00000012120c7228 */ /* 0x001fd00000000000 */
[----:B------:R-:W-:-:S08]  /*1be0*/  DFMA R12, R44, -R12, 1 ;  /* 0x3ff000002c0c742b */ /* 0x000fd0000000080c */
[----:B------:R-:W-:Y:S02]  /*1bf0*/  DFMA R14, R12, R14, 0.5 ;  /* 0x3fe000000c0e742b */ /* 0x000fe4000000000e */
[----:B------:R-:W-:-:S08]  /*1c00*/  DMUL R12, R18, R12 ;  /* 0x0000000c120c7228 */ /* 0x000fd00000000000 */
[----:B------:R-:W-:-:S08]  /*1c10*/  DFMA R40, R14, R12, R18 ;  /* 0x0000000c0e28722b */ /* 0x000fd00000000012 */
[----:B------:R-:W-:Y:S02]  /*1c20*/  DMUL R16, R44, R40 ;  /* 0x000000282c107228 */ /* 0x000fe40000000000 */
[----:B------:R-:W-:Y:S02]  /*1c30*/  VIADD R13, R41, 0xfff00000 ;  /* 0xfff00000290d7836 */ /* 0x000fe40000000000 */
[----:B------:R-:W-:-:S04]  /*1c40*/  IMAD.MOV.U32 R12, RZ, RZ, R40 ;  /* 0x000000ffff0c7224 */ /* 0x000fc800078e0028 */
[----:B------:R-:W-:-:S08]  /*1c50*/  DFMA R20, R16, -R16, R44 ;  /* 0x800000101014722b */ /* 0x000fd0000000002c */
[----:B------:R-:W-:Y:S01]  /*1c60*/  DFMA R14, R20, R12, R16 ;  /* 0x0000000c140e722b */ /* 0x000fe20000000010 */
[----:B------:R-:W-:Y:S10]  /*1c70*/  @!P0 BRA `(.L_x_29) ;  /* 0x0000000000188947 */ /* 0x000ff40003800000 */
[----:B------:R-:W-:Y:S01]  /*1c80*/  IMAD.MOV.U32 R12, RZ, RZ, R40 ;  /* 0x000000ffff0c7224 */ /* 0x000fe200078e0028 */
[----:B------:R-:W-:Y:S02]  /*1c90*/  MOV R19, R45 ;  /* 0x0000002d00137202 */ /* 0x000fe40000000f00 */
[----:B------:R-:W-:-:S07]  /*1ca0*/  MOV R14, 0x1cc0 ;  /* 0x00001cc0000e7802 */ /* 0x000fce0000000f00 */
[----:B------:R-:W-:Y:S05]  /*1cb0*/  CALL.REL.NOINC `($__internal_2_$__cuda_sm20_dsqrt_rn_f64_mediumpath_v1) ;  /* 0x0000001000c87944 */ /* 0x000fea0003c00000 */
[----:B------:R-:W-:Y:S02]  /*1cc0*/  IMAD.MOV.U32 R14, RZ, RZ, R12 ;  /* 0x000000ffff0e7224 */ /* 0x000fe400078e000c */
[----:B------:R-:W-:-:S07]  /*1cd0*/  IMAD.MOV.U32 R15, RZ, RZ, R13 ;  /* 0x000000ffff0f7224 */ /* 0x000fce00078e000d */
.L_x_29:
[----:B------:R-:W-:Y:S05]  /*1ce0*/  BSYNC.RECONVERGENT B0 ;  /* 0x0000000000007941 */ /* 0x000fea0003800200 */
.L_x_28:
[----:B------:R-:W-:Y:S01]  /*1cf0*/  DADD R14, R22, -R14 ;  /* 0x00000000160e7229 */ /* 0x000fe2000000080e */
[----:B------:R-:W-:Y:S07]  /*1d00*/  BSSY.RECONVERGENT B0, `(.L_x_30) ;  /* 0x0000020000007945 */ /* 0x000fee0003800200 */
[-C--:B------:R-:W-:Y:S02]  /*1d10*/  DMUL R22, R38, R14.reuse ;  /* 0x0000000e26167228 */ /* 0x080fe40000000000 */
[----:B------:R-:W-:-:S02]  /*1d20*/  DMUL R38, R32, R14 ;  /* 0x0000000e20267228 */ /* 0x000fc40000000000 */
[----:B------:R-:W-:Y:S01]  /*1d30*/  DMUL R42, R30, R14 ;  /* 0x0000000e1e2a7228 */ /* 0x000fe20000000000 */
[----:B------:R-:W-:-:S03]  /*1d40*/  IMAD.MOV.U32 R14, RZ, RZ, 0x0 ;  /* 0x00000000ff0e7424 */ /* 0x000fc600078e00ff */
[----:B------:R-:W-:Y:S01]  /*1d50*/  DADD R32, R22, -UR4 ;  /* 0x8000000416207e29 */ /* 0x000fe20008000000 */
[----:B------:R-:W-:Y:S01]  /*1d60*/  IMAD.MOV.U32 R15, RZ, RZ, 0x3fd80000 ;  /* 0x3fd80000ff0f7424 */ /* 0x000fe200078e00ff */
[----:B------:R-:W-:Y:S02]  /*1d70*/  DADD R40, R38, -UR14 ;  /* 0x8000000e26287e29 */ /* 0x000fe40008000000 */
[----:B------:R-:W-:-:S04]  /*1d80*/  DADD R30, R42, -UR6 ;  /* 0x800000062a1e7e29 */ /* 0x000fc80008000000 */
[----:B------:R-:W-:-:S08]  /*1d90*/  DMUL R12, R32, R32 ;  /* 0x00000020200c7228 */ /* 0x000fd00000000000 */
[----:B------:R-:W-:-:S08]  /*1da0*/  DFMA R12, R40, R40, R12 ;  /* 0x00000028280c722b */ /* 0x000fd0000000000c */
[----:B------:R-:W-:-:S06]  /*1db0*/  DFMA R44, R30, R30, R12 ;  /* 0x0000001e1e2c722b */ /* 0x000fcc000000000c */
[----:B------:R-:W0:Y:S04]  /*1dc0*/  MUFU.RSQ64H R19, R45 ;  /* 0x0000002d00137308 */ /* 0x000e280000001c00 */
[----:B------:R-:W-:-:S05]  /*1dd0*/  VIADD R18, R45, 0xfcb00000 ;  /* 0xfcb000002d127836 */ /* 0x000fca0000000000 */
[----:B------:R-:W-:Y:S01]  /*1de0*/  ISETP.GE.U32.AND P0, PT, R18, 0x7ca00000, PT ;  /* 0x7ca000001200780c */ /* 0x000fe20003f06070 */
[----:B0-----:R-:W-:-:S08]  /*1df0*/  DMUL R12, R18, R18 ;  /* 0x00000012120c7228 */ /* 0x001fd00000000000 */
[----:B------:R-:W-:-:S08]  /*1e00*/  DFMA R12, R44, -R12, 1 ;  /* 0x3ff000002c0c742b */ /* 0x000fd0000000080c */
[----:B------:R-:W-:Y:S02]  /*1e10*/  DFMA R14, R12, R14, 0.5 ;  /* 0x3fe000000c0e742b */ /* 0x000fe4000000000e */
[----:B------:R-:W-:-:S08]  /*1e20*/  DMUL R12, R18, R12 ;  /* 0x0000000c120c7228 */ /* 0x000fd00000000000 */
[----:B------:R-:W-:-:S08]  /*1e30*/  DFMA R14, R14, R12, R18 ;  /* 0x0000000c0e0e722b */ /* 0x000fd00000000012 */
[----:B------:R-:W-:Y:S02]  /*1e40*/  DMUL R16, R44, R14 ;  /* 0x0000000e2c107228 */ /* 0x000fe40000000000 */
[----:B------:R-:W-:Y:S01]  /*1e50*/  VIADD R13, R15, 0xfff00000 ;  /* 0xfff000000f0d7836 */ /* 0x000fe20000000000 */
[----:B------:R-:W-:-:S05]  /*1e60*/  MOV R12, R14 ;  /* 0x0000000e000c7202 */ /* 0x000fca0000000f00 */
[----:B------:R-:W-:-:S08]  /*1e70*/  DFMA R20, R16, -R16, R44 ;  /* 0x800000101014722b */ /* 0x000fd0000000002c */
[----:B------:R-:W-:Y:S01]  /*1e80*/  DFMA R46, R20, R12, R16 ;  /* 0x0000000c142e722b */ /* 0x000fe20000000010 */
[----:B------:R-:W-:Y:S10]  /*1e90*/  @!P0 BRA `(.L_x_31) ;  /* 0x0000000000188947 */ /* 0x000ff40003800000 */
[----:B------:R-:W-:Y:S01]  /*1ea0*/  IMAD.MOV.U32 R12, RZ, RZ, R14 ;  /* 0x000000ffff0c7224 */ /* 0x000fe200078e000e */
[----:B------:R-:W-:Y:S01]  /*1eb0*/  MOV R14, 0x1ee0 ;  /* 0x00001ee0000e7802 */ /* 0x000fe20000000f00 */
[----:B------:R-:W-:-:S07]  /*1ec0*/  IMAD.MOV.U32 R19, RZ, RZ, R45 ;  /* 0x000000ffff137224 */ /* 0x000fce00078e002d */
[----:B------:R-:W-:Y:S05]  /*1ed0*/  CALL.REL.NOINC `($__internal_2_$__cuda_sm20_dsqrt_rn_f64_mediumpath_v1) ;  /* 0x0000001000407944 */ /* 0x000fea0003c00000 */
[----:B------:R-:W-:Y:S02]  /*1ee0*/  IMAD.MOV.U32 R46, RZ, RZ, R12 ;  /* 0x000000ffff2e7224 */ /* 0x000fe400078e000c */
[----:B------:R-:W-:-:S07]  /*1ef0*/  IMAD.MOV.U32 R47, RZ, RZ, R13 ;  /* 0x000000ffff2f7224 */ /* 0x000fce00078e000d */
.L_x_31:
[----:B------:R-:W-:Y:S05]  /*1f00*/  BSYNC.RECONVERGENT B0 ;  /* 0x0000000000007941 */ /* 0x000fea0003800200 */
.L_x_30:
[----:B------:R-:W0:Y:S01]  /*1f10*/  MUFU.RCP64H R13, R47 ;  /* 0x0000002f000d7308 */ /* 0x000e220000001800 */
[----:B------:R-:W-:Y:S01]  /*1f20*/  VIADD R12, R47, 0x300402 ;  /* 0x003004022f0c7836 */ /* 0x000fe20000000000 */
[----:B------:R-:W-:Y:S04]  /*1f30*/  BSSY.RECONVERGENT B0, `(.L_x_32) ;  /* 0x000000e000007945 */ /* 0x000fe80003800200 */
[----:B------:R-:W-:Y:S01]  /*1f40*/  FSETP.GEU.AND P0, PT, |R12|, 5.8789094863358348022e-39, PT ;  /* 0x004004020c00780b */ /* 0x000fe20003f0e200 */
[----:B0-----:R-:W-:-:S08]  /*1f50*/  DFMA R14, R12, -R46, 1 ;  /* 0x3ff000000c0e742b */ /* 0x001fd0000000082e */
[----:B------:R-:W-:-:S08]  /*1f60*/  DFMA R14, R14, R14, R14 ;  /* 0x0000000e0e0e722b */ /* 0x000fd0000000000e */
[----:B------:R-:W-:-:S08]  /*1f70*/  DFMA R14, R12, R14, R12 ;  /* 0x0000000e0c0e722b */ /* 0x000fd0000000000c */
[----:B------:R-:W-:-:S08]  /*1f80*/  DFMA R16, R14, -R46, 1 ;  /* 0x3ff000000e10742b */ /* 0x000fd0000000082e */
[----:B------:R-:W-:Y:S01]  /*1f90*/  DFMA R14, R14, R16, R14 ;  /* 0x000000100e0e722b */ /* 0x000fe2000000000e */
[----:B------:R-:W-:Y:S10]  /*1fa0*/  @P0 BRA `(.L_x_33) ;  /* 0x0000000000180947 */ /* 0x000ff40003800000 */
[----:B------:R-:W-:Y:S01]  /*1fb0*/  LOP3.LUT R16, R47, 0x7fffffff, RZ, 0xc0, !PT ;  /* 0x7fffffff2f107812 */ /* 0x000fe200078ec0ff */
[----:B------:R-:W-:Y:S01]  /*1fc0*/  IMAD.MOV.U32 R12, RZ, RZ, R46 ;  /* 0x000000ffff0c7224 */ /* 0x000fe200078e002e */
[----:B------:R-:W-:Y:S02]  /*1fd0*/  MOV R13, R47 ;  /* 0x0000002f000d7202 */ /* 0x000fe40000000f00 */
[----:B------:R-:W-:Y:S01]  /*1fe0*/  MOV R18, 0x2010 ;  /* 0x0000201000127802 */ /* 0x000fe20000000f00 */
[----:B------:R-:W-:-:S07]  /*1ff0*/  VIADD R16, R16, 0xfff00000 ;  /* 0xfff0000010107836 */ /* 0x000fce0000000000 */
[----:B------:R-:W-:Y:S05]  /*2000*/  CALL.REL.NOINC `($__internal_0_$__cuda_sm20_dblrcp_rn_slowpath_v3) ;  /* 0x0000000400ec7944 */ /* 0x000fea0003c00000 */
.L_x_33:
[----:B------:R-:W-:Y:S05]  /*2010*/  BSYNC.RECONVERGENT B0 ;  /* 0x0000000000007941 */ /* 0x000fea0003800200 */
.L_x_32:
[----:B------:R-:W-:Y:S01]  /*2020*/  DADD R22, -R22, UR10 ;  /* 0x0000000a16167e29 */ /* 0x000fe20008000100 */
[----:B------:R-:W-:Y:S01]  /*2030*/  IMAD.MOV.U32 R46, RZ, RZ, 0x0 ;  /* 0x00000000ff2e7424 */ /* 0x000fe200078e00ff */
[----:B------:R-:W-:Y:S01]  /*2040*/  DADD R38, -R38, UR8 ;  /* 0x0000000826267e29 */ /* 0x000fe20008000100 */
[----:B------:R-:W-:Y:S01]  /*2050*/  IMAD.MOV.U32 R47, RZ, RZ, 0x3fd80000 ;  /* 0x3fd80000ff2f7424 */ /* 0x000fe200078e00ff */
[----:B------:R-:W-:Y:S01]  /*2060*/  DADD R42, -R42, UR20 ;  /* 0x000000142a2a7e29 */ /* 0x000fe20008000100 */
[----:B------:R-:W-:Y:S01]  /*2070*/  BSSY.RECONVERGENT B0, `(.L_x_34) ;  /* 0x000001b000007945 */ /* 0x000fe20003800200 */
[----:B------:R-:W-:Y:S02]  /*2080*/  DMUL R40, R40, R14 ;  /* 0x0000000e28287228 */ /* 0x000fe40000000000 */
[----:B------:R-:W-:Y:S02]  /*2090*/  DMUL R12, R22, R22 ;  /* 0x00000016160c7228 */ /* 0x000fe40000000000 */
[----:B------:R-:W-:-:S02]  /*20a0*/  DMUL R32, R32, R14 ;  /* 0x0000000e20207228 */ /* 0x000fc40000000000 */
[----:B------:R-:W-:-:S04]  /*20b0*/  DMUL R30, R30, R14 ;  /* 0x0000000e1e1e7228 */ /* 0x000fc80000000000 */
        /* <DEDUP_REMOVED lines=16> */
[----:B------:R-:W-:Y:S01]  /*21c0*/  MOV R12, R46 ;  /* 0x0000002e000c7202 */ /* 0x000fe20000000f00 */
[----:B------:R-:W-:Y:S01]  /*21d0*/  IMAD.MOV.U32 R19, RZ, RZ, R45 ;  /* 0x000000ffff137224 */ /* 0x000fe200078e002d */
[----:B------:R-:W-:-:S07]  /*21e0*/  MOV R14, 0x2200 ;  /* 0x00002200000e7802 */ /* 0x000fce0000000f00 */
[----:B------:R-:W-:Y:S05]  /*21f0*/  CALL.REL.NOINC `($__internal_2_$__cuda_sm20_dsqrt_rn_f64_mediumpath_v1) ;  /* 0x0000000c00787944 */ /* 0x000fea0003c00000 */
[----:B------:R-:W-:Y:S02]  /*2200*/  IMAD.MOV.U32 R14, RZ, RZ, R12 ;  /* 0x000000ffff0e7224 */ /* 0x000fe400078e000c */
[----:B------:R-:W-:-:S07]  /*2210*/  IMAD.MOV.U32 R15, RZ, RZ, R13 ;  /* 0x000000ffff0f7224 */ /* 0x000fce00078e000d */
.L_x_35:
[----:B------:R-:W-:Y:S05]  /*2220*/  BSYNC.RECONVERGENT B0 ;  /* 0x0000000000007941 */ /* 0x000fea0003800200 */
.L_x_34:
        /* <DEDUP_REMOVED lines=12> */
[----:B------:R-:W-:Y:S01]  /*22f0*/  MOV R18, 0x2330 ;  /* 0x0000233000127802 */ /* 0x000fe20000000f00 */
[----:B------:R-:W-:Y:S01]  /*2300*/  IMAD.MOV.U32 R13, RZ, RZ, R15 ;  /* 0x000000ffff0d7224 */ /* 0x000fe200078e000f */
[----:B------:R-:W-:-:S07]  /*2310*/  IADD3 R16, PT, PT, R16, -0x100000, RZ ;  /* 0xfff0000010107810 */ /* 0x000fce0007ffe0ff */
[----:B------:R-:W-:Y:S05]  /*2320*/  CALL.REL.NOINC `($__internal_0_$__cuda_sm20_dblrcp_rn_slowpath_v3) ;  /* 0x0000000400247944 */ /* 0x000fea0003c00000 */
[----:B------:R-:W-:Y:S02]  /*2330*/  IMAD.MOV.U32 R16, RZ, RZ, R14 ;  /* 0x000000ffff107224 */ /* 0x000fe400078e000e */
[----:B------:R-:W-:-:S07]  /*2340*/  IMAD.MOV.U32 R17, RZ, RZ, R15 ;  /* 0x000000ffff117224 */ /* 0x000fce00078e000f */
.L_x_37:
[----:B------:R-:W-:Y:S05]  /*2350*/  BSYNC.RECONVERGENT B0 ;  /* 0x0000000000007941 */ /* 0x000fea0003800200 */
.L_x_36:
[----:B------:R-:W0:Y:S01]  /*2360*/  MUFU.RCP64H R13, R3 ;  /* 0x00000003000d7308 */ /* 0x000e220000001800 */
[----:B------:R-:W-:Y:S01]  /*2370*/  IMAD.MOV.U32 R12, RZ, RZ, 0x1 ;  /* 0x00000001ff0c7424 */ /* 0x000fe200078e00ff */
[-C--:B------:R-:W-:Y:S01]  /*2380*/  DMUL R38, R38, R16.reuse ;  /* 0x0000001026267228 */ /* 0x080fe20000000000 */
[----:B------:R-:W-:Y:S01]  /*2390*/  FSETP.GEU.AND P2, PT, |R37|, 6.5827683646048100446e-37, PT ;  /* 0x036000002500780b */ /* 0x000fe20003f4e200 */
[-C--:B------:R-:W-:Y:S01]  /*23a0*/  DMUL R22, R22, R16.reuse ;  /* 0x0000001016167228 */ /* 0x080fe20000000000 */
[----:B------:R-:W-:Y:S01]  /*23b0*/  BSSY.RECONVERGENT B0, `(.L_x_38) ;  /* 0x0000019000007945 */ /* 0x000fe20003800200 */
[----:B------:R-:W-:-:S04]  /*23c0*/  DMUL R16, R42, R16 ;  /* 0x000000102a107228 */ /* 0x000fc80000000000 */
[----:B------:R-:W-:Y:S02]  /*23d0*/  DFMA R38, R40, R38, RZ ;  /* 0x000000262826722b */ /* 0x000fe400000000ff */
[----:B0-----:R-:W-:-:S06]  /*23e0*/  DFMA R14, R12, -R2, 1 ;  /* 0x3ff000000c0e742b */ /* 0x001fcc0000000802 */
[----:B------:R-:W-:Y:S02]  /*23f0*/  DFMA R22, R32, R22, R38 ;  /* 0x000000162016722b */ /* 0x000fe40000000026 */
[----:B------:R-:W-:-:S06]  /*2400*/  DFMA R14, R14, R14, R14 ;  /* 0x0000000e0e0e722b */ /* 0x000fcc000000000e */
[----:B------:R-:W-:Y:S02]  /*2410*/  DFMA R16, R30, R16, R22 ;  /* 0x000000101e10722b */ /* 0x000fe40000000016 */
[----:B------:R-:W-:-:S06]  /*2420*/  DFMA R12, R12, R14, R12 ;  /* 0x0000000e0c0c722b */ /* 0x000fcc000000000c */
[----:B------:R-:W-:Y:S02]  /*2430*/  DSETP.GEU.AND P0, PT, R16, RZ, PT ;  /* 0x000000ff1000722a */ /* 0x000fe40003f0e000 */
[----:B------:R-:W-:-:S04]  /*2440*/  DFMA R14, R12, -R2, 1 ;  /* 0x3ff000000c0e742b */ /* 0x000fc80000000802 */
[----:B------:R-:W-:Y:S02]  /*2450*/  FSEL R16, R16, RZ, P0 ;  /* 0x000000ff10107208 */ /* 0x000fe40000000000 */
[----:B------:R-:W-:Y:S02]  /*2460*/  FSEL R17, R17, RZ, P0 ;  /* 0x000000ff11117208 */ /* 0x000fe40000000000 */
[----:B------:R-:W-:-:S08]  /*2470*/  DFMA R12, R12, R14, R12 ;  /* 0x0000000e0c0c722b */ /* 0x000fd0000000000c */
[----:B------:R-:W-:-:S08]  /*2480*/  DMUL R14, R36, R12 ;  /* 0x0000000c240e7228 */ /* 0x000fd00000000000 */
[----:B------:R-:W-:-:S08]  /*2490*/  DFMA R18, R14, -R2, R36 ;  /* 0x800000020e12722b */ /* 0x000fd00000000024 */
[----:B------:R-:W-:-:S10]  /*24a0*/  DFMA R12, R12, R18, R14 ;  /* 0x000000120c0c722b */ /* 0x000fd4000000000e */
[----:B------:R-:W-:-:S05]  /*24b0*/  FFMA R14, RZ, R3, R13 ;  /* 0x00000003ff0e7223 */ /* 0x000fca000000000d */
[----:B------:R-:W-:-:S13]  /*24c0*/  FSETP.GT.AND P1, PT, |R14|, 1.469367938527859385e-39, PT ;  /* 0x001000000e00780b */ /* 0x000fda0003f24200 */
[----:B------:R-:W-:Y:S05]  /*24d0*/  @P1 BRA P2, `(.L_x_39) ;  /* 0x0000000000181947 */ /* 0x000fea0001000000 */
[----:B------:R-:W-:Y:S01]  /*24e0*/  IMAD.MOV.U32 R18, RZ, RZ, R36 ;  /* 0x000000ffff127224 */ /* 0x000fe200078e0024 */
[----:B------:R-:W-:Y:S01]  /*24f0*/  MOV R15, R3 ;  /* 0x00000003000f7202 */ /* 0x000fe20000000f00 */
[----:B------:R-:W-:Y:S01]  /*2500*/  IMAD.MOV.U32 R19, RZ, RZ, R37 ;  /* 0x000000ffff137224 */ /* 0x000fe200078e0025 */
[----:B------:R-:W-:Y:S01]  /*2510*/  MOV R44, 0x2540 ;  /* 0x00002540002c7802 */ /* 0x000fe20000000f00 */
[----:B------:R-:W-:-:S07]  /*2520*/  IMAD.MOV.U32 R14, RZ, RZ, R2 ;  /* 0x000000ffff0e7224 */ /* 0x000fce00078e0002 */
[----:B------:R-:W-:Y:S05]  /*2530*/  CALL.REL.NOINC `($__internal_1_$__cuda_sm20_div_rn_f64_full) ;  /* 0x0000000400387944 */ /* 0x000fea0003c00000 */
.L_x_39:
[----:B------:R-:W-:Y:S05]  /*2540*/  BSYNC.RECONVERGENT B0 ;  /* 0x0000000000007941 */ /* 0x000fea0003800200 */
.L_x_38:
[----:B------:R-:W0:Y:S01]  /*2550*/  MUFU.RCP64H R15, R3 ;  /* 0x00000003000f7308 */ /* 0x000e220000001800 */
[----:B------:R-:W-:Y:S01]  /*2560*/  IMAD.MOV.U32 R14, RZ, RZ, 0x1 ;  /* 0x00000001ff0e7424 */ /* 0x000fe200078e00ff */
[----:B------:R-:W-:Y:S01]  /*2570*/  DADD R30, R10, R12 ;  /* 0x000000000a1e7229 */ /* 0x000fe2000000000c */
[----:B------:R-:W-:Y:S01]  /*2580*/  FSETP.GEU.AND P1, PT, |R35|, 6.5827683646048100446e-37, PT ;  /* 0x036000002300780b */ /* 0x000fe20003f2e200 */
[----:B------:R-:W-:Y:S08]  /*2590*/  BSSY.RECONVERGENT B0, `(.L_x_40) ;  /* 0x0000015000007945 */ /* 0x000ff00003800200 */
[----:B------:R1:W2:Y:S01]  /*25a0*/  F2I.F64.TRUNC R30, R30 ;  /* 0x0000001e001e7311 */ /* 0x0002a2000030d100 */
[----:B0-----:R-:W-:-:S08]  /*25b0*/  DFMA R18, R14, -R2, 1 ;  /* 0x3ff000000e12742b */ /* 0x001fd00000000802 */
[----:B------:R-:W-:-:S08]  /*25c0*/  DFMA R18, R18, R18, R18 ;  /* 0x000000121212722b */ /* 0x000fd00000000012 */
[----:B------:R-:W-:-:S08]  /*25d0*/  DFMA R18, R14, R18, R14 ;  /* 0x000000120e12722b */ /* 0x000fd0000000000e */
[----:B------:R-:W-:-:S08]  /*25e0*/  DFMA R14, R18, -R2, 1 ;  /* 0x3ff00000120e742b */ /* 0x000fd00000000802 */
[----:B------:R-:W-:-:S08]  /*25f0*/  DFMA R20, R18, R14, R18 ;  /* 0x0000000e1214722b */ /* 0x000fd00000000012 */
[----:B------:R-:W-:-:S08]  /*2600*/  DMUL R14, R34, R20 ;  /* 0x00000014220e7228 */ /* 0x000fd00000000000 */
[----:B------:R-:W-:-:S08]  /*2610*/  DFMA R18, R14, -R2, R34 ;  /* 0x800000020e12722b */ /* 0x000fd00000000022 */
[----:B------:R-:W-:-:S10]  /*2620*/  DFMA R14, R20, R18, R14 ;  /* 0x00000012140e722b */ /* 0x000fd4000000000e */
[----:B------:R-:W-:-:S05]  /*2630*/  FFMA R12, RZ, R3, R15 ;  /* 0x00000003ff0c7223 */ /* 0x000fca000000000f */
[----:B------:R-:W-:-:S13]  /*2640*/  FSETP.GT.AND P0, PT, |R12|, 1.469367938527859385e-39, PT ;  /* 0x001000000c00780b */ /* 0x000fda0003f04200 */
[----:B-12---:R-:W-:Y:S05]  /*2650*/  @P0 BRA P1, `(.L_x_41) ;  /* 0x0000000000200947 */ /* 0x006fea0000800000 */
[----:B------:R-:W-:Y:S01]  /*2660*/  IMAD.MOV.U32 R18, RZ, RZ, R34 ;  /* 0x000000ffff127224 */ /* 0x000fe200078e0022 */
[----:B------:R-:W-:Y:S01]  /*2670*/  MOV R44, 0x26c0 ;  /* 0x000026c0002c7802 */ /* 0x000fe20000000f00 */
[----:B------:R-:W-:Y:S02]  /*2680*/  IMAD.MOV.U32 R19, RZ, RZ, R35 ;  /* 0x000000ffff137224 */ /* 0x000fe400078e0023 */
[----:B------:R-:W-:Y:S02]  /*2690*/  IMAD.MOV.U32 R14, RZ, RZ, R2 ;  /* 0x000000ffff0e7224 */ /* 0x000fe400078e0002 */
[----:B------:R-:W-:-:S07]  /*26a0*/  IMAD.MOV.U32 R15, RZ, RZ, R3 ;  /* 0x000000ffff0f7224 */ /* 0x000fce00078e0003 */
[----:B------:R-:W-:Y:S05]  /*26b0*/  CALL.REL.NOINC `($__internal_1_$__cuda_sm20_div_rn_f64_full) ;  /* 0x0000000000d87944 */ /* 0x000fea0003c00000 */
[----:B------:R-:W-:Y:S01]  /*26c0*/  IMAD.MOV.U32 R14, RZ, RZ, R12 ;  /* 0x000000ffff0e7224 */ /* 0x000fe200078e000c */
[----:B------:R-:W-:-:S07]  /*26d0*/  MOV R15, R13 ;  /* 0x0000000d000f7202 */ /* 0x000fce0000000f00 */
.L_x_41:
[----:B------:R-:W-:Y:S05]  /*26e0*/  BSYNC.RECONVERGENT B0 ;  /* 0x0000000000007941 */ /* 0x000fea0003800200 */
.L_x_40:
[----:B------:R-:W-:Y:S01]  /*26f0*/  DADD R14, R10, R14 ;  /* 0x000000000a0e7229 */ /* 0x000fe2000000000e */
[----:B------:R-:W0:Y:S01]  /*2700*/  LDC.64 R12, c[0x0][0x380] ;  /* 0x0000e000ff0c7b82 */ /* 0x000e220000000a00 */
[----:B------:R-:W-:Y:S01]  /*2710*/  LOP3.LUT R30, RZ, R30, RZ, 0x33, !PT ;  /* 0x0000001eff1e7212 */ /* 0x000fe200078e33ff */
[----:B------:R-:W-:-:S04]  /*2720*/  IMAD.IADD R7, R7, 0x1, R0 ;  /* 0x0000000107077824 */ /* 0x000fc800078e0200 */
[----:B------:R-:W-:-:S03]  /*2730*/  VIADD R19, R30, UR25 ;  /* 0x000000191e137c36 */ /* 0x000fc60008000000 */
[----:B------:R-:W1:Y:S01]  /*2740*/  F2I.F64.TRUNC R14, R14 ;  /* 0x0000000e000e7311 */ /* 0x000e62000030d100 */
[----:B------:R-:W-:Y:S01]  /*2750*/  ISETP.GE.AND P0, PT, R7, UR24, PT ;  /* 0x0000001807007c0c */ /* 0x000fe2000bf06270 */
[----:B-1----:R-:W-:-:S04]  /*2760*/  IMAD R19, R19, UR25, R14 ;  /* 0x0000001913137c24 */ /* 0x002fc8000f8e020e */
[----:B0-----:R-:W-:-:S05]  /*2770*/  IMAD.WIDE R12, R19, 0x8, R12 ;  /* 0x00000008130c7825 */ /* 0x001fca00078e020c */
[----:B------:R1:W-:Y:S03]  /*2780*/  REDG.E.ADD.F64.RN.STRONG.GPU desc[UR12][R12.64], R16 ;  /* 0x000000100c0079a6 */ /* 0x0003e6000c12ff0c */
[----:B------:R-:W-:Y:S05]  /*2790*/  @!P0 BRA `(.L_x_42) ;  /* 0xffffffe400088947 */ /* 0x000fea000383ffff */
[----:B------:R-:W-:Y:S05]  /*27a0*/  BSYNC B1 ;  /* 0x0000000000017941 */ /* 0x000fea0003800000 */
.L_x_11:
[----:B------:R-:W-:Y:S05]  /*27b0*/  EXIT ;  /* 0x000000000000794d */ /* 0x000fea0003800000 */
        .weak           $__internal_0_$__cuda_sm20_dblrcp_rn_slowpath_v3
        .type           $__internal_0_$__cuda_sm20_dblrcp_rn_slowpath_v3,@function
        .size           $__internal_0_$__cuda_sm20_dblrcp_rn_slowpath_v3,($__internal_1_$__cuda_sm20_div_rn_f64_full - $__internal_0_$__cuda_sm20_dblrcp_rn_slowpath_v3)
$__internal_0_$__cuda_sm20_dblrcp_rn_slowpath_v3:
[----:B------:R-:W-:Y:S01]  /*27c0*/  DSETP.GTU.AND P0, PT, |R12|, +INF , PT ;  /* 0x7ff000000c00742a */ /* 0x000fe20003f0c200 */
[----:B------:R-:W-:-:S13]  /*27d0*/  BSSY.RECONVERGENT B2, `(.L_x_43) ;  /* 0x0000022000027945 */ /* 0x000fda0003800200 */
[----:B------:R-:W-:Y:S05]  /*27e0*/  @P0 BRA `(.L_x_44) ;  /* 0x0000000000780947 */ /* 0x000fea0003800000 */
[----:B------:R-:W-:-:S05]  /*27f0*/  LOP3.LUT R17, R13, 0x7fffffff, RZ, 0xc0, !PT ;  /* 0x7fffffff0d117812 */ /* 0x000fca00078ec0ff */
[----:B------:R-:W-:-:S05]  /*2800*/  VIADD R14, R17, 0xffffffff ;  /* 0xffffffff110e7836 */ /* 0x000fca0000000000 */
[----:B------:R-:W-:-:S13]  /*2810*/  ISETP.GE.U32.AND P0, PT, R14, 0x7fefffff, PT ;  /* 0x7fefffff0e00780c */ /* 0x000fda0003f06070 */
[----:B------:R-:W-:Y:S01]  /*2820*/  @P0 LOP3.LUT R15, R13, 0x7ff00000, RZ, 0x3c, !PT ;  /* 0x7ff000000d0f0812 */ /* 0x000fe200078e3cff */
[----:B------:R-:W-:Y:S01]  /*2830*/  @P0 IMAD.MOV.U32 R14, RZ, RZ, RZ ;  /* 0x000000ffff0e0224 */ /* 0x000fe200078e00ff */
[----:B------:R-:W-:Y:S06]  /*2840*/  @P0 BRA `(.L_x_45) ;  /* 0x0000000000680947 */ /* 0x000fec0003800000 */
[----:B------:R-:W-:-:S13]  /*2850*/  ISETP.GE.U32.AND P0, PT, R17, 0x1000001, PT ;  /* 0x010000011100780c */ /* 0x000fda0003f06070 */
[----:B------:R-:W-:Y:S05]  /*2860*/  @!P0 BRA `(.L_x_46) ;  /* 0x0000000000348947 */ /* 0x000fea0003800000 */
[----:B------:R-:W-:Y:S02]  /*2870*/  VIADD R21, R13, 0xc0200000 ;  /* 0xc02000000d157836 */ /* 0x000fe40000000000 */
[----:B------:R-:W-:Y:S02]  /*2880*/  IMAD.MOV.U32 R20, RZ, RZ, R12 ;  /* 0x000000ffff147224 */ /* 0x000fe400078e000c */
[----:B------:R-:W0:Y:S04]  /*2890*/  MUFU.RCP64H R17, R21 ;  /* 0x0000001500117308 */ /* 0x000e280000001800 */
[----:B0-----:R-:W-:-:S08]  /*28a0*/  DFMA R14, -R20, R16, 1 ;  /* 0x3ff00000140e742b */ /* 0x001fd00000000110 */
[----:B------:R-:W-:-:S08]  /*28b0*/  DFMA R14, R14, R14, R14 ;  /* 0x0000000e0e0e722b */ /* 0x000fd0000000000e */
[----:B------:R-:W-:-:S08]  /*28c0*/  DFMA R14, R16, R14, R16 ;  /* 0x0000000e100e722b */ /* 0x000fd00000000010 */
[----:B------:R-:W-:-:S08]  /*28d0*/  DFMA R16, -R20, R14, 1 ;  /* 0x3ff000001410742b */ /* 0x000fd0000000010e */
[----:B------:R-:W-:-:S08]  /*28e0*/  DFMA R14, R14, R16, R14 ;  /* 0x000000100e0e722b */ /* 0x000fd0000000000e */
[----:B------:R-:W-:-:S08]  /*28f0*/  DMUL R14, R14, 2.2250738585072013831e-308 ;  /* 0x001000000e0e7828 */ /* 0x000fd00000000000 */
[----:B------:R-:W-:-:S08]  /*2900*/  DFMA R12, -R12, R14, 1 ;  /* 0x3ff000000c0c742b */ /* 0x000fd0000000010e */
[----:B------:R-:W-:-:S08]  /*2910*/  DFMA R12, R12, R12, R12 ;  /* 0x0000000c0c0c722b */ /* 0x000fd0000000000c */
[----:B------:R-:W-:Y:S01]  /*2920*/  DFMA R14, R14, R12, R14 ;  /* 0x0000000c0e0e722b */ /* 0x000fe2000000000e */
[----:B------:R-:W-:Y:S10]  /*2930*/  BRA `(.L_x_45) ;  /* 0x00000000002c7947 */ /* 0x000ff40003800000 */
.L_x_46:
[----:B------:R-:W-:-:S06]  /*2940*/  DMUL R12, R12, 8.11296384146066816958e+31 ;  /* 0x469000000c0c7828 */ /* 0x000fcc0000000000 */
[----:B------:R-:W0:Y:S02]  /*2950*/  MUFU.RCP64H R17, R13 ;  /* 0x0000000d00117308 */ /* 0x000e240000001800 */
[----:B0-----:R-:W-:-:S08]  /*2960*/  DFMA R14, -R12, R16, 1 ;  /* 0x3ff000000c0e742b */ /* 0x001fd00000000110 */
[----:B------:R-:W-:-:S08]  /*2970*/  DFMA R14, R14, R14, R14 ;  /* 0x0000000e0e0e722b */ /* 0x000fd0000000000e */
[----:B------:R-:W-:-:S08]  /*2980*/  DFMA R14, R16, R14, R16 ;  /* 0x0000000e100e722b */ /* 0x000fd00000000010 */
[----:B------:R-:W-:-:S08]  /*2990*/  DFMA R16, -R12, R14, 1 ;  /* 0x3ff000000c10742b */ /* 0x000fd0000000010e */
[----:B------:R-:W-:-:S08]  /*29a0*/  DFMA R14, R14, R16, R14 ;  /* 0x000000100e0e722b */ /* 0x000fd0000000000e */
[----:B------:R-:W-:Y:S01]  /*29b0*/  DMUL R14, R14, 8.11296384146066816958e+31 ;  /* 0x469000000e0e7828 */ /* 0x000fe20000000000 */
[----:B------:R-:W-:Y:S10]  /*29c0*/  BRA `(.L_x_45) ;  /* 0x0000000000087947 */ /* 0x000ff40003800000 */
.L_x_44:
[----:B------:R-:W-:Y:S02]  /*29d0*/  LOP3.LUT R15, R13, 0x80000, RZ, 0xfc, !PT ;  /* 0x000800000d0f7812 */ /* 0x000fe400078efcff */
[----:B------:R-:W-:-:S07]  /*29e0*/  MOV R14, R12 ;  /* 0x0000000c000e7202 */ /* 0x000fce0000000f00 */
.L_x_45:
[----:B------:R-:W-:Y:S05]  /*29f0*/  BSYNC.RECONVERGENT B2 ;  /* 0x0000000000027941 */ /* 0x000fea0003800200 */
.L_x_43:
[----:B------:R-:W-:-:S04]  /*2a00*/  IMAD.MOV.U32 R19, RZ, RZ, 0x0 ;  /* 0x00000000ff137424 */ /* 0x000fc800078e00ff */
[----:B------:R-:W-:Y:S05]  /*2a10*/  RET.REL.NODEC R18 `(_Z7computePdii6vectorS0_ddd) ;  /* 0xffffffd412787950 */ /* 0x000fea0003c3ffff */
        .weak           $__internal_1_$__cuda_sm20_div_rn_f64_full
        .type           $__internal_1_$__cuda_sm20_div_rn_f64_full,@function
        .size           $__internal_1_$__cuda_sm20_div_rn_f64_full,($__internal_2_$__cuda_sm20_dsqrt_rn_f64_mediumpath_v1 - $__internal_1_$__cuda_sm20_div_rn_f64_full)
$__internal_1_$__cuda_sm20_div_rn_f64_full:
[C---:B------:R-:W-:Y:S01]  /*2a20*/  FSETP.GEU.AND P0, PT, |R15|.reuse, 1.469367938527859385e-39, PT ;  /* 0x001000000f00780b */ /* 0x040fe20003f0e200 */
[----:B------:R-:W-:Y:S01]  /*2a30*/  IMAD.MOV.U32 R22, RZ, RZ, 0x1 ;  /* 0x00000001ff167424 */ /* 0x000fe200078e00ff */
[----:B------:R-:W-:Y:S01]  /*2a40*/  LOP3.LUT R12, R15, 0x800fffff, RZ, 0xc0, !PT ;  /* 0x800fffff0f0c7812 */ /* 0x000fe200078ec0ff */
[----:B------:R-:W-:Y:S01]  /*2a50*/  IMAD.MOV.U32 R42, RZ, RZ, 0x1ca00000 ;  /* 0x1ca00000ff2a7424 */ /* 0x000fe200078e00ff */
[C---:B------:R-:W-:Y:S01]  /*2a60*/  FSETP.GEU.AND P2, PT, |R19|.reuse, 1.469367938527859385e-39, PT ;  /* 0x001000001300780b */ /* 0x040fe20003f4e200 */
[----:B------:R-:W-:Y:S01]  /*2a70*/  BSSY.RECONVERGENT B3, `(.L_x_47) ;  /* 0x0000052000037945 */ /* 0x000fe20003800200 */
[----:B------:R-:W-:Y:S01]  /*2a80*/  LOP3.LUT R13, R12, 0x3ff00000, RZ, 0xfc, !PT ;  /* 0x3ff000000c0d7812 */ /* 0x000fe200078efcff */
[----:B------:R-:W-:Y:S01]  /*2a90*/  IMAD.MOV.U32 R12, RZ, RZ, R14 ;  /* 0x000000ffff0c7224 */ /* 0x000fe200078e000e */
[----:B------:R-:W-:Y:S02]  /*2aa0*/  LOP3.LUT R43, R19, 0x7ff00000, RZ, 0xc0, !PT ;  /* 0x7ff00000132b7812 */ /* 0x000fe400078ec0ff */
[----:B------:R-:W-:-:S02]  /*2ab0*/  LOP3.LUT R46, R15, 0x7ff00000, RZ, 0xc0, !PT ;  /* 0x7ff000000f2e7812 */ /* 0x000fc400078ec0ff */
[----:B------:R-:W-:Y:S01]  /*2ac0*/  MOV R45, R43 ;  /* 0x0000002b002d7202 */ /* 0x000fe20000000f00 */
[----:B------:R-:W-:Y:S01]  /*2ad0*/  @!P0 DMUL R12, R14, 8.98846567431157953865e+307 ;  /* 0x7fe000000e0c8828 */ /* 0x000fe20000000000 */
[----:B------:R-:W-:-:S03]  /*2ae0*/  ISETP.GE.U32.AND P1, PT, R43, R46, PT ;  /* 0x0000002e2b00720c */ /* 0x000fc60003f26070 */
[----:B------:R-:W-:Y:S02]  /*2af0*/  @!P2 LOP3.LUT R36, R15, 0x7ff00000, RZ, 0xc0, !PT ;  /* 0x7ff000000f24a812 */ /* 0x000fe400078ec0ff */
[----:B------:R-:W0:Y:S02]  /*2b00*/  MUFU.RCP64H R23, R13 ;  /* 0x0000000d00177308 */ /* 0x000e240000001800 */
[----:B------:R-:W-:Y:S02]  /*2b10*/  @!P2 ISETP.GE.U32.AND P3, PT, R43, R36, PT ;  /* 0x000000242b00a20c */ /* 0x000fe40003f66070 */
[----:B------:R-:W-:Y:S02]  /*2b20*/  @!P0 LOP3.LUT R46, R13, 0x7ff00000, RZ, 0xc0, !PT ;  /* 0x7ff000000d2e8812 */ /* 0x000fe400078ec0ff */
[----:B------:R-:W-:-:S03]  /*2b30*/  @!P2 SEL R37, R42, 0x63400000, !P3 ;  /* 0x634000002a25a807 */ /* 0x000fc60005800000 */
[----:B------:R-:W-:Y:S01]  /*2b40*/  VIADD R48, R46, 0xffffffff ;  /* 0xffffffff2e307836 */ /* 0x000fe20000000000 */
[----:B------:R-:W-:-:S04]  /*2b50*/  @!P2 LOP3.LUT R40, R37, 0x80000000, R19, 0xf8, !PT ;  /* 0x800000002528a812 */ /* 0x000fc800078ef813 */
[----:B------:R-:W-:Y:S01]  /*2b60*/  @!P2 LOP3.LUT R41, R40, 0x100000, RZ, 0xfc, !PT ;  /* 0x001000002829a812 */ /* 0x000fe200078efcff */
[----:B------:R-:W-:Y:S01]  /*2b70*/  @!P2 IMAD.MOV.U32 R40, RZ, RZ, RZ ;  /* 0x000000ffff28a224 */ /* 0x000fe200078e00ff */
[----:B0-----:R-:W-:-:S08]  /*2b80*/  DFMA R20, R22, -R12, 1 ;  /* 0x3ff000001614742b */ /* 0x001fd0000000080c */
[----:B------:R-:W-:-:S08]  /*2b90*/  DFMA R20, R20, R20, R20 ;  /* 0x000000141414722b */ /* 0x000fd00000000014 */
[----:B------:R-:W-:Y:S01]  /*2ba0*/  DFMA R22, R22, R20, R22 ;  /* 0x000000141616722b */ /* 0x000fe20000000016 */
[----:B------:R-:W-:Y:S01]  /*2bb0*/  SEL R21, R42, 0x63400000, !P1 ;  /* 0x634000002a157807 */ /* 0x000fe20004800000 */
[----:B------:R-:W-:-:S03]  /*2bc0*/  IMAD.MOV.U32 R20, RZ, RZ, R18 ;  /* 0x000000ffff147224 */ /* 0x000fc600078e0012 */
[----:B------:R-:W-:-:S03]  /*2bd0*/  LOP3.LUT R21, R21, 0x800fffff, R19, 0xf8, !PT ;  /* 0x800fffff15157812 */ /* 0x000fc600078ef813 */
[----:B------:R-:W-:-:S03]  /*2be0*/  DFMA R36, R22, -R12, 1 ;  /* 0x3ff000001624742b */ /* 0x000fc6000000080c */
[----:B------:R-:W-:-:S05]  /*2bf0*/  @!P2 DFMA R20, R20, 2, -R40 ;  /* 0x400000001414a82b */ /* 0x000fca0000000828 */
[----:B------:R-:W-:-:S05]  /*2c00*/  DFMA R36, R22, R36, R22 ;  /* 0x000000241624722b */ /* 0x000fca0000000016 */
[----:B------:R-:W-:-:S03]  /*2c10*/  @!P2 LOP3.LUT R45, R21, 0x7ff00000, RZ, 0xc0, !PT ;  /* 0x7ff00000152da812 */ /* 0x000fc600078ec0ff */
[----:B------:R-:W-:Y:S02]  /*2c20*/  DMUL R22, R36, R20 ;  /* 0x0000001424167228 */ /* 0x000fe40000000000 */
[----:B------:R-:W-:-:S05]  /*2c30*/  VIADD R47, R45, 0xffffffff ;  /* 0xffffffff2d2f7836 */ /* 0x000fca0000000000 */
[----:B------:R-:W-:Y:S01]  /*2c40*/  ISETP.GT.U32.AND P0, PT, R47, 0x7feffffe, PT ;  /* 0x7feffffe2f00780c */ /* 0x000fe20003f04070 */
[----:B------:R-:W-:-:S03]  /*2c50*/  DFMA R40, R22, -R12, R20 ;  /* 0x8000000c1628722b */ /* 0x000fc60000000014 */
[----:B------:R-:W-:-:S05]  /*2c60*/  ISETP.GT.U32.OR P0, PT, R48, 0x7feffffe, P0 ;  /* 0x7feffffe3000780c */ /* 0x000fca0000704470 */
[----:B------:R-:W-:-:S08]  /*2c70*/  DFMA R40, R36, R40, R22 ;  /* 0x000000282428722b */ /* 0x000fd00000000016 */
[----:B------:R-:W-:Y:S05]  /*2c80*/  @P0 BRA `(.L_x_48) ;  /* 0x00000000006c0947 */ /* 0x000fea0003800000 */
[----:B------:R-:W-:-:S04]  /*2c90*/  LOP3.LUT R22, R15, 0x7ff00000, RZ, 0xc0, !PT ;  /* 0x7ff000000f167812 */ /* 0x000fc800078ec0ff */
[CC--:B------:R-:W-:Y:S02]  /*2ca0*/  VIADDMNMX R18, R43.reuse, -R22.reuse, 0xb9600000, !PT ;  /* 0xb96000002b127446 */ /* 0x0c0fe40007800916 */
[----:B------:R-:W-:Y:S02]  /*2cb0*/  ISETP.GE.U32.AND P0, PT, R43, R22, PT ;  /* 0x000000162b00720c */ /* 0x000fe40003f06070 */
[----:B------:R-:W-:Y:S02]  /*2cc0*/  VIMNMX R18, PT, PT, R18, 0x46a00000, PT ;  /* 0x46a0000012127848 */ /* 0x000fe40003fe0100 */
[----:B------:R-:W-:-:S05]  /*2cd0*/  SEL R19, R42, 0x63400000, !P0 ;  /* 0x634000002a137807 */ /* 0x000fca0004000000 */
[----:B------:R-:W-:Y:S02]  /*2ce0*/  IMAD.IADD R36, R18, 0x1, -R19 ;  /* 0x0000000112247824 */ /* 0x000fe400078e0a13 */
[----:B------:R-:W-:Y:S02]  /*2cf0*/  IMAD.MOV.U32 R18, RZ, RZ, RZ ;  /* 0x000000ffff127224 */ /* 0x000fe400078e00ff */
[----:B------:R-:W-:-:S06]  /*2d00*/  VIADD R19, R36, 0x7fe00000 ;  /* 0x7fe0000024137836 */ /* 0x000fcc0000000000 */
[----:B------:R-:W-:-:S10]  /*2d10*/  DMUL R22, R40, R18 ;  /* 0x0000001228167228 */ /* 0x000fd40000000000 */
[----:B------:R-:W-:-:S13]  /*2d20*/  FSETP.GTU.AND P0, PT, |R23|, 1.469367938527859385e-39, PT ;  /* 0x001000001700780b */ /* 0x000fda0003f0c200 */
[----:B------:R-:W-:Y:S05]  /*2d30*/  @P0 BRA `(.L_x_49) ;  /* 0x0000000000940947 */ /* 0x000fea0003800000 */
[----:B------:R-:W-:Y:S01]  /*2d40*/  DFMA R12, R40, -R12, R20 ;  /* 0x8000000c280c722b */ /* 0x000fe20000000014 */
[----:B------:R-:W-:-:S09]  /*2d50*/  IMAD.MOV.U32 R18, RZ, RZ, RZ ;  /* 0x000000ffff127224 */ /* 0x000fd200078e00ff */
[C---:B------:R-:W-:Y:S02]  /*2d60*/  FSETP.NEU.AND P0, PT, R13.reuse, RZ, PT ;  /* 0x000000ff0d00720b */ /* 0x040fe40003f0d000 */
[----:B------:R-:W-:-:S04]  /*2d70*/  LOP3.LUT R15, R13, 0x80000000, R15, 0x48, !PT ;  /* 0x800000000d0f7812 */ /* 0x000fc800078e480f */
[----:B------:R-:W-:-:S07]  /*2d80*/  LOP3.LUT R19, R15, R19, RZ, 0xfc, !PT ;  /* 0x000000130f137212 */ /* 0x000fce00078efcff */
[----:B------:R-:W-:Y:S05]  /*2d90*/  @!P0 BRA `(.L_x_49) ;  /* 0x00000000007c8947 */ /* 0x000fea0003800000 */
[----:B------:R-:W-:Y:S01]  /*2da0*/  IADD3 R13, PT, PT, -R36, RZ, RZ ;  /* 0x000000ff240d7210 */ /* 0x000fe20007ffe1ff */
[----:B------:R-:W-:Y:S01]  /*2db0*/  IMAD.MOV.U32 R12, RZ, RZ, RZ ;  /* 0x000000ffff0c7224 */ /* 0x000fe200078e00ff */
[----:B------:R-:W-:-:S05]  /*2dc0*/  DMUL.RP R18, R40, R18 ;  /* 0x0000001228127228 */ /* 0x000fca0000008000 */
[----:B------:R-:W-:-:S05]  /*2dd0*/  DFMA R12, R22, -R12, R40 ;  /* 0x8000000c160c722b */ /* 0x000fca0000000028 */
[----:B------:R-:W-:Y:S02]  /*2de0*/  LOP3.LUT R15, R19, R15, RZ, 0x3c, !PT ;  /* 0x0000000f130f7212 */ /* 0x000fe400078e3cff */
[----:B------:R-:W-:-:S04]  /*2df0*/  IADD3 R12, PT, PT, -R36, -0x43300000, RZ ;  /* 0xbcd00000240c7810 */ /* 0x000fc80007ffe1ff */
[----:B------:R-:W-:-:S04]  /*2e00*/  FSETP.NEU.AND P0, PT, |R13|, R12, PT ;  /* 0x0000000c0d00720b */ /* 0x000fc80003f0d200 */
[----:B------:R-:W-:Y:S02]  /*2e10*/  FSEL R22, R18, R22, !P0 ;  /* 0x0000001612167208 */ /* 0x000fe40004000000 */
[----:B------:R-:W-:Y:S01]  /*2e20*/  FSEL R23, R15, R23, !P0 ;  /* 0x000000170f177208 */ /* 0x000fe20004000000 */
[----:B------:R-:W-:Y:S06]  /*2e30*/  BRA `(.L_x_49) ;  /* 0x0000000000547947 */ /* 0x000fec0003800000 */
.L_x_48:
[----:B------:R-:W-:-:S14]  /*2e40*/  DSETP.NAN.AND P0, PT, R18, R18, PT ;  /* 0x000000121200722a */ /* 0x000fdc0003f08000 */
[----:B------:R-:W-:Y:S05]  /*2e50*/  @P0 BRA `(.L_x_50) ;  /* 0x0000000000440947 */ /* 0x000fea0003800000 */
[----:B------:R-:W-:-:S14]  /*2e60*/  DSETP.NAN.AND P0, PT, R14, R14, PT ;  /* 0x0000000e0e00722a */ /* 0x000fdc0003f08000 */
[----:B------:R-:W-:Y:S05]  /*2e70*/  @P0 BRA `(.L_x_51) ;  /* 0x0000000000300947 */ /* 0x000fea0003800000 */
[----:B------:R-:W-:Y:S01]  /*2e80*/  ISETP.NE.AND P0, PT, R45, R46, PT ;  /* 0x0000002e2d00720c */ /* 0x000fe20003f05270 */
[----:B------:R-:W-:Y:S02]  /*2e90*/  IMAD.MOV.U32 R22, RZ, RZ, 0x0 ;  /* 0x00000000ff167424 */ /* 0x000fe400078e00ff */
[----:B------:R-:W-:-:S10]  /*2ea0*/  IMAD.MOV.U32 R23, RZ, RZ, -0x80000 ;  /* 0xfff80000ff177424 */ /* 0x000fd400078e00ff */
[----:B------:R-:W-:Y:S05]  /*2eb0*/  @!P0 BRA `(.L_x_49) ;  /* 0x0000000000348947 */ /* 0x000fea0003800000 */
[----:B------:R-:W-:Y:S02]  /*2ec0*/  ISETP.NE.AND P0, PT, R45, 0x7ff00000, PT ;  /* 0x7ff000002d00780c */ /* 0x000fe40003f05270 */
[----:B------:R-:W-:Y:S02]  /*2ed0*/  LOP3.LUT R23, R19, 0x80000000, R15, 0x48, !PT ;  /* 0x8000000013177812 */ /* 0x000fe400078e480f */
[----:B------:R-:W-:-:S13]  /*2ee0*/  ISETP.EQ.OR P0, PT, R46, RZ, !P0 ;  /* 0x000000ff2e00720c */ /* 0x000fda0004702670 */
[----:B------:R-:W-:Y:S01]  /*2ef0*/  @P0 LOP3.LUT R12, R23, 0x7ff00000, RZ, 0xfc, !PT ;  /* 0x7ff00000170c0812 */ /* 0x000fe200078efcff */
[----:B------:R-:W-:Y:S02]  /*2f00*/  @!P0 IMAD.MOV.U32 R22, RZ, RZ, RZ ;  /* 0x000000ffff168224 */ /* 0x000fe400078e00ff */
[----:B------:R-:W-:Y:S02]  /*2f10*/  @P0 IMAD.MOV.U32 R22, RZ, RZ, RZ ;  /* 0x000000ffff160224 */ /* 0x000fe400078e00ff */
[----:B------:R-:W-:Y:S01]  /*2f20*/  @P0 IMAD.MOV.U32 R23, RZ, RZ, R12 ;  /* 0x000000ffff170224 */ /* 0x000fe200078e000c */
[----:B------:R-:W-:Y:S06]  /*2f30*/  BRA `(.L_x_49) ;  /* 0x0000000000147947 */ /* 0x000fec0003800000 */
.L_x_51:
[----:B------:R-:W-:Y:S02]  /*2f40*/  LOP3.LUT R23, R15, 0x80000, RZ, 0xfc, !PT ;  /* 0x000800000f177812 */ /* 0x000fe400078efcff */
[----:B------:R-:W-:Y:S01]  /*2f50*/  MOV R22, R14 ;  /* 0x0000000e00167202 */ /* 0x000fe20000000f00 */
[----:B------:R-:W-:Y:S06]  /*2f60*/  BRA `(.L_x_49) ;  /* 0x0000000000087947 */ /* 0x000fec0003800000 */
.L_x_50:
[----:B------:R-:W-:Y:S01]  /*2f70*/  LOP3.LUT R23, R19, 0x80000, RZ, 0xfc, !PT ;  /* 0x0008000013177812 */ /* 0x000fe200078efcff */
[----:B------:R-:W-:-:S07]  /*2f80*/  IMAD.MOV.U32 R22, RZ, RZ, R18 ;  /* 0x000000ffff167224 */ /* 0x000fce00078e0012 */
.L_x_49:
[----:B------:R-:W-:Y:S05]  /*2f90*/  BSYNC.RECONVERGENT B3 ;  /* 0x0000000000037941 */ /* 0x000fea0003800200 */
.L_x_47:
[----:B------:R-:W-:Y:S02]  /*2fa0*/  IMAD.MOV.U32 R45, RZ, RZ, 0x0 ;  /* 0x00000000ff2d7424 */ /* 0x000fe400078e00ff */
[----:B------:R-:W-:Y:S02]  /*2fb0*/  IMAD.MOV.U32 R12, RZ, RZ, R22 ;  /* 0x000000ffff0c7224 */ /* 0x000fe400078e0016 */
[----:B------:R-:W-:Y:S01]  /*2fc0*/  IMAD.MOV.U32 R13, RZ, RZ, R23 ;  /* 0x000000ffff0d7224 */ /* 0x000fe200078e0017 */
[----:B------:R-:W-:Y:S06]  /*2fd0*/  RET.REL.NODEC R44 `(_Z7computePdii6vectorS0_ddd) ;  /* 0xffffffd02c087950 */ /* 0x000fec0003c3ffff */
        .weak           $__internal_2_$__cuda_sm20_dsqrt_rn_f64_mediumpath_v1
        .type           $__internal_2_$__cuda_sm20_dsqrt_rn_f64_mediumpath_v1,@function
        .size           $__internal_2_$__cuda_sm20_dsqrt_rn_f64_mediumpath_v1,($_Z7computePdii6vectorS0_ddd$__internal_accurate_pow - $__internal_2_$__cuda_sm20_dsqrt_rn_f64_mediumpath_v1)
$__internal_2_$__cuda_sm20_dsqrt_rn_f64_mediumpath_v1:
[----:B------:R-:W-:Y:S01]  /*2fe0*/  ISETP.GE.U32.AND P0, PT, R18, -0x3400000, PT ;  /* 0xfcc000001200780c */ /* 0x000fe20003f06070 */
[----:B------:R-:W-:Y:S01]  /*2ff0*/  BSSY.RECONVERGENT B3, `(.L_x_52) ;  /* 0x0000024000037945 */ /* 0x000fe20003800200 */
[----:B------:R-:W-:-:S11]  /*3000*/  IMAD.MOV.U32 R18, RZ, RZ, R44 ;  /* 0x000000ffff127224 */ /* 0x000fd600078e002c */
[----:B------:R-:W-:Y:S05]  /*3010*/  @!P0 BRA `(.L_x_53) ;  /* 0x0000000000208947 */ /* 0x000fea0003800000 */
[----:B------:R-:W-:-:S10]  /*3020*/  DFMA.RM R16, R20, R12, R16 ;  /* 0x0000000c1410722b */ /* 0x000fd40000004010 */
[----:B------:R-:W-:-:S05]  /*3030*/  IADD3 R12, P0, PT, R16, 0x1, RZ ;  /* 0x00000001100c7810 */ /* 0x000fca0007f1e0ff */
[----:B------:R-:W-:-:S06]  /*3040*/  IMAD.X R13, RZ, RZ, R17, P0 ;  /* 0x000000ffff0d7224 */ /* 0x000fcc00000e0611 */
[----:B------:R-:W-:-:S08]  /*3050*/  DFMA.RP R18, -R16, R12, R18 ;  /* 0x0000000c1012722b */ /* 0x000fd00000008112 */
[----:B------:R-:W-:-:S06]  /*3060*/  DSETP.GT.AND P0, PT, R18, RZ, PT ;  /* 0x000000ff1200722a */ /* 0x000fcc0003f04000 */
[----:B------:R-:W-:Y:S02]  /*3070*/  FSEL R12, R12, R16, P0 ;  /* 0x000000100c0c7208 */ /* 0x000fe40000000000 */
[----:B------:R-:W-:Y:S01]  /*3080*/  FSEL R13, R13, R17, P0 ;  /* 0x000000110d0d7208 */ /* 0x000fe20000000000 */
[----:B------:R-:W-:Y:S06]  /*3090*/  BRA `(.L_x_54) ;  /* 0x0000000000647947 */ /* 0x000fec0003800000 */
.L_x_53:
[----:B------:R-:W-:-:S14]  /*30a0*/  DSETP.NE.AND P0, PT, R18, RZ, PT ;  /* 0x000000ff1200722a */ /* 0x000fdc0003f05000 */
[----:B------:R-:W-:Y:S05]  /*30b0*/  @!P0 BRA `(.L_x_55) ;  /* 0x0000000000588947 */ /* 0x000fea0003800000 */
[----:B------:R-:W-:-:S13]  /*30c0*/  ISETP.GE.AND P0, PT, R19, RZ, PT ;  /* 0x000000ff1300720c */ /* 0x000fda0003f06270 */
[----:B------:R-:W-:Y:S01]  /*30d0*/  @!P0 MOV R12, 0x0 ;  /* 0x00000000000c8802 */ /* 0x000fe20000000f00 */
[----:B------:R-:W-:Y:S01]  /*30e0*/  @!P0 IMAD.MOV.U32 R13, RZ, RZ, -0x80000 ;  /* 0xfff80000ff0d8424 */ /* 0x000fe200078e00ff */
[----:B------:R-:W-:Y:S06]  /*30f0*/  @!P0 BRA `(.L_x_54) ;  /* 0x00000000004c8947 */ /* 0x000fec0003800000 */
[----:B------:R-:W-:-:S13]  /*3100*/  ISETP.GT.AND P0, PT, R19, 0x7fefffff, PT ;  /* 0x7fefffff1300780c */ /* 0x000fda0003f04270 */
[----:B------:R-:W-:Y:S05]  /*3110*/  @P0 BRA `(.L_x_55) ;  /* 0x0000000000400947 */ /* 0x000fea0003800000 */
[----:B------:R-:W-:Y:S01]  /*3120*/  DMUL R20, R18, 8.11296384146066816958e+31 ;  /* 0x4690000012147828 */ /* 0x000fe20000000000 */
[----:B------:R-:W-:Y:S02]  /*3130*/  IMAD.MOV.U32 R12, RZ, RZ, 0x0 ;  /* 0x00000000ff0c7424 */ /* 0x000fe400078e00ff */
[----:B------:R-:W-:Y:S02]  /*3140*/  IMAD.MOV.U32 R18, RZ, RZ, RZ ;  /* 0x000000ffff127224 */ /* 0x000fe400078e00ff */
[----:B------:R-:W-:Y:S01]  /*3150*/  IMAD.MOV.U32 R13, RZ, RZ, 0x3fd80000 ;  /* 0x3fd80000ff0d7424 */ /* 0x000fe200078e00ff */
[----:B------:R-:W0:Y:S03]  /*3160*/  MUFU.RSQ64H R19, R21 ;  /* 0x0000001500137308 */ /* 0x000e260000001c00 */
[----:B0-----:R-:W-:-:S08]  /*3170*/  DMUL R16, R18, R18 ;  /* 0x0000001212107228 */ /* 0x001fd00000000000 */
[----:B------:R-:W-:-:S08]  /*3180*/  DFMA R16, R20, -R16, 1 ;  /* 0x3ff000001410742b */ /* 0x000fd00000000810 */
[----:B------:R-:W-:Y:S02]  /*3190*/  DFMA R12, R16, R12, 0.5 ;  /* 0x3fe00000100c742b */ /* 0x000fe4000000000c */
[----:B------:R-:W-:-:S08]  /*31a0*/  DMUL R16, R18, R16 ;  /* 0x0000001012107228 */ /* 0x000fd00000000000 */
[----:B------:R-:W-:-:S08]  /*31b0*/  DFMA R16, R12, R16, R18 ;  /* 0x000000100c10722b */ /* 0x000fd00000000012 */
[----:B------:R-:W-:Y:S02]  /*31c0*/  DMUL R12, R20, R16 ;  /* 0x00000010140c7228 */ /* 0x000fe40000000000 */
[----:B------:R-:W-:-:S06]  /*31d0*/  VIADD R17, R17, 0xfff00000 ;  /* 0xfff0000011117836 */ /* 0x000fcc0000000000 */
[----:B------:R-:W-:-:S08]  /*31e0*/  DFMA R18, R12, -R12, R20 ;  /* 0x8000000c0c12722b */ /* 0x000fd00000000014 */
[----:B------:R-:W-:-:S10]  /*31f0*/  DFMA R12, R16, R18, R12 ;  /* 0x00000012100c722b */ /* 0x000fd4000000000c */
[----:B------:R-:W-:Y:S01]  /*3200*/  VIADD R13, R13, 0xfcb00000 ;  /* 0xfcb000000d0d7836 */ /* 0x000fe20000000000 */
[----:B------:R-:W-:Y:S06]  /*3210*/  BRA `(.L_x_54) ;  /* 0x0000000000047947 */ /* 0x000fec0003800000 */
.L_x_55:
[----:B------:R-:W-:-:S11]  /*3220*/  DADD R12, R18, R18 ;  /* 0x00000000120c7229 */ /* 0x000fd60000000012 */
.L_x_54:
[----:B------:R-:W-:Y:S05]  /*3230*/  BSYNC.RECONVERGENT B3 ;  /* 0x0000000000037941 */ /* 0x000fea0003800200 */
.L_x_52:
[----:B------:R-:W-:-:S04]  /*3240*/  MOV R15, 0x0 ;  /* 0x00000000000f7802 */ /* 0x000fc80000000f00 */
[----:B------:R-:W-:Y:S05]  /*3250*/  RET.REL.NODEC R14 `(_Z7computePdii6vectorS0_ddd) ;  /* 0xffffffcc0e687950 */ /* 0x000fea0003c3ffff */
        .type           $_Z7computePdii6vectorS0_ddd$__internal_accurate_pow,@function
        .size           $_Z7computePdii6vectorS0_ddd$__internal_accurate_pow,($_Z7computePdii6vectorS0_ddd$__internal_trig_reduction_slowpathd - $_Z7computePdii6vectorS0_ddd$__internal_accurate_pow)
$_Z7computePdii6vectorS0_ddd$__internal_accurate_pow:
[----:B------:R-:W-:Y:S01]  /*3260*/  ISETP.GT.U32.AND P3, PT, R51, 0xfffff, PT ;  /* 0x000fffff3300780c */ /* 0x000fe20003f64070 */
[----:B------:R-:W-:Y:S01]  /*3270*/  IMAD.MOV.U32 R14, RZ, RZ, R16 ;  /* 0x000000ffff0e7224 */ /* 0x000fe200078e0010 */
[----:B------:R-:W-:Y:S01]  /*3280*/  UMOV UR26, 0x7d2cafe2 ;  /* 0x7d2cafe2001a7882 */ /* 0x000fe20000000000 */
[----:B------:R-:W-:Y:S01]  /*3290*/  IMAD.MOV.U32 R15, RZ, RZ, R51 ;  /* 0x000000ffff0f7224 */ /* 0x000fe200078e0033 */
[----:B------:R-:W-:Y:S01]  /*32a0*/  UMOV UR27, 0x3eb0f5ff ;  /* 0x3eb0f5ff001b7882 */ /* 0x000fe20000000000 */
[----:B------:R-:W-:Y:S01]  /*32b0*/  IMAD.MOV.U32 R18, RZ, RZ, RZ ;  /* 0x000000ffff127224 */ /* 0x000fe200078e00ff */
[----:B------:R-:W-:Y:S01]  /*32c0*/  UMOV UR28, 0x3b39803f ;  /* 0x3b39803f001c7882 */ /* 0x000fe20000000000 */
[----:B------:R-:W-:-:S06]  /*32d0*/  UMOV UR29, 0x3c7abc9e ;  /* 0x3c7abc9e001d7882 */ /* 0x000fcc0000000000 */
[----:B------:R-:W-:Y:S01]  /*32e0*/  @!P3 DMUL R48, R14, 1.80143985094819840000e+16 ;  /* 0x435000000e30b828 */ /* 0x000fe20000000000 */
[--C-:B------:R-:W-:Y:S01]  /*32f0*/  IMAD.MOV.U32 R14, RZ, RZ, R51.reuse ;  /* 0x000000ffff0e7224 */ /* 0x100fe200078e0033 */
[----:B------:R-:W-:-:S08]  /*3300*/  SHF.R.U32.HI R51, RZ, 0x14, R51 ;  /* 0x00000014ff337819 */ /* 0x000fd00000011633 */
[----:B------:R-:W-:Y:S01]  /*3310*/  @!P3 IMAD.MOV.U32 R14, RZ, RZ, R49 ;  /* 0x000000ffff0eb224 */ /* 0x000fe200078e0031 */
[----:B------:R-:W-:-:S04]  /*3320*/  @!P3 LEA.HI R51, R49, 0xffffffca, RZ, 0xc ;  /* 0xffffffca3133b811 */ /* 0x000fc800078f60ff */
[----:B------:R-:W-:-:S04]  /*3330*/  LOP3.LUT R14, R14, 0x800fffff, RZ, 0xc0, !PT ;  /* 0x800fffff0e0e7812 */ /* 0x000fc800078ec0ff */
[----:B------:R-:W-:Y:S01]  /*3340*/  LOP3.LUT R15, R14, 0x3ff00000, RZ, 0xfc, !PT ;  /* 0x3ff000000e0f7812 */ /* 0x000fe200078efcff */
[----:B------:R-:W-:Y:S02]  /*3350*/  IMAD.MOV.U32 R14, RZ, RZ, R16 ;  /* 0x000000ffff0e7224 */ /* 0x000fe400078e0010 */
[----:B------:R-:W-:Y:S01]  /*3360*/  @!P3 IMAD.MOV.U32 R14, RZ, RZ, R48 ;  /* 0x000000ffff0eb224 */ /* 0x000fe200078e0030 */
[----:B------:R-:W-:-:S13]  /*3370*/  ISETP.GE.U32.AND P4, PT, R15, 0x3ff6a09f, PT ;  /* 0x3ff6a09f0f00780c */ /* 0x000fda0003f86070 */
[----:B------:R-:W-:-:S05]  /*3380*/  @P4 IADD3 R17, PT, PT, R15, -0x100000, RZ ;  /* 0xfff000000f114810 */ /* 0x000fca0007ffe0ff */
[----:B------:R-:W-:-:S06]  /*3390*/  @P4 IMAD.MOV.U32 R15, RZ, RZ, R17 ;  /* 0x000000ffff0f4224 */ /* 0x000fcc00078e0011 */
[C---:B------:R-:W-:Y:S02]  /*33a0*/  DADD R20, R14.reuse, 1 ;  /* 0x3ff000000e147429 */ /* 0x040fe40000000000 */
[----:B------:R-:W-:-:S04]  /*33b0*/  DADD R14, R14, -1 ;  /* 0xbff000000e0e7429 */ /* 0x000fc80000000000 */
[----:B------:R-:W0:Y:S02]  /*33c0*/  MUFU.RCP64H R19, R21 ;  /* 0x0000001500137308 */ /* 0x000e240000001800 */
[----:B0-----:R-:W-:-:S08]  /*33d0*/  DFMA R16, -R20, R18, 1 ;  /* 0x3ff000001410742b */ /* 0x001fd00000000112 */
[----:B------:R-:W-:-:S08]  /*33e0*/  DFMA R16, R16, R16, R16 ;  /* 0x000000101010722b */ /* 0x000fd00000000010 */
[----:B------:R-:W-:Y:S01]  /*33f0*/  DFMA R18, R18, R16, R18 ;  /* 0x000000101212722b */ /* 0x000fe20000000012 */
[----:B------:R-:W-:Y:S02]  /*3400*/  IMAD.MOV.U32 R16, RZ, RZ, 0x41ad3b5a ;  /* 0x41ad3b5aff107424 */ /* 0x000fe400078e00ff */
[----:B------:R-:W-:-:S05]  /*3410*/  IMAD.MOV.U32 R17, RZ, RZ, 0x3ed0f5d2 ;  /* 0x3ed0f5d2ff117424 */ /* 0x000fca00078e00ff */
[----:B------:R-:W-:-:S08]  /*3420*/  DMUL R46, R14, R18 ;  /* 0x000000120e2e7228 */ /* 0x000fd00000000000 */
[----:B------:R-:W-:-:S08]  /*3430*/  DFMA R46, R14, R18, R46 ;  /* 0x000000120e2e722b */ /* 0x000fd0000000002e */
[----:B------:R-:W-:-:S08]  /*3440*/  DMUL R40, R46, R46 ;  /* 0x0000002e2e287228 */ /* 0x000fd00000000000 */
[----:B------:R-:W-:Y:S01]  /*3450*/  DFMA R16, R40, UR26, R16 ;  /* 0x0000001a28107c2b */ /* 0x000fe20008000010 */
[----:B------:R-:W-:Y:S01]  /*3460*/  UMOV UR26, 0x75488a3f ;  /* 0x75488a3f001a7882 */ /* 0x000fe20000000000 */
[----:B------:R-:W-:-:S06]  /*3470*/  UMOV UR27, 0x3ef3b20a ;  /* 0x3ef3b20a001b7882 */ /* 0x000fcc0000000000 */
[----:B------:R-:W-:Y:S01]  /*3480*/  DFMA R20, R40, R16, UR26 ;  /* 0x0000001a28147e2b */ /* 0x000fe20008000010 */
[----:B------:R-:W-:Y:S01]  /*3490*/  UMOV UR26, 0xe4faecd5 ;  /* 0xe4faecd5001a7882 */ /* 0x000fe20000000000 */
[----:B------:R-:W-:Y:S01]  /*34a0*/  UMOV UR27, 0x3f1745cd ;  /* 0x3f1745cd001b7882 */ /* 0x000fe20000000000 */
[----:B------:R-:W-:-:S05]  /*34b0*/  DADD R16, R14, -R46 ;  /* 0x000000000e107229 */ /* 0x000fca000000082e */
[----:B------:R-:W-:Y:S01]  /*34c0*/  DFMA R20, R40, R20, UR26 ;  /* 0x0000001a28147e2b */ /* 0x000fe20008000014 */
[----:B------:R-:W-:Y:S01]  /*34d0*/  UMOV UR26, 0x258a578b ;  /* 0x258a578b001a7882 */ /* 0x000fe20000000000 */
[----:B------:R-:W-:Y:S01]  /*34e0*/  UMOV UR27, 0x3f3c71c7 ;  /* 0x3f3c71c7001b7882 */ /* 0x000fe20000000000 */
[----:B------:R-:W-:-:S05]  /*34f0*/  DADD R16, R16, R16 ;  /* 0x0000000010107229 */ /* 0x000fca0000000010 */
[----:B------:R-:W-:Y:S01]  /*3500*/  DFMA R20, R40, R20, UR26 ;  /* 0x0000001a28147e2b */ /* 0x000fe20008000014 */
[----:B------:R-:W-:Y:S01]  /*3510*/  UMOV UR26, 0x9242b910 ;  /* 0x9242b910001a7882 */ /* 0x000fe20000000000 */
[----:B------:R-:W-:Y:S01]  /*3520*/  UMOV UR27, 0x3f624924 ;  /* 0x3f624924001b7882 */ /* 0x000fe20000000000 */
[----:B------:R-:W-:-:S05]  /*3530*/  DFMA R16, R14, -R46, R16 ;  /* 0x8000002e0e10722b */ /* 0x000fca0000000010 */
[----:B------:R-:W-:Y:S01]  /*3540*/  DFMA R20, R40, R20, UR26 ;  /* 0x0000001a28147e2b */ /* 0x000fe20008000014 */
[----:B------:R-:W-:Y:S01]  /*3550*/  UMOV UR26, 0x99999dfb ;  /* 0x99999dfb001a7882 */ /* 0x000fe20000000000 */
[----:B------:R-:W-:Y:S01]  /*3560*/  UMOV UR27, 0x3f899999 ;  /* 0x3f899999001b7882 */ /* 0x000fe20000000000 */
[----:B------:R-:W-:Y:S02]  /*3570*/  DMUL R16, R18, R16 ;  /* 0x0000001012107228 */ /* 0x000fe40000000000 */
[----:B------:R-:W-:-:S03]  /*3580*/  DMUL R18, R46, R46 ;  /* 0x0000002e2e127228 */ /* 0x000fc60000000000 */
[----:B------:R-:W-:Y:S01]  /*3590*/  DFMA R20, R40, R20, UR26 ;  /* 0x0000001a28147e2b */ /* 0x000fe20008000014 */
[----:B------:R-:W-:Y:S01]  /*35a0*/  UMOV UR26, 0x55555555 ;  /* 0x55555555001a7882 */ /* 0x000fe20000000000 */
[----:B------:R-:W-:-:S06]  /*35b0*/  UMOV UR27, 0x3fb55555 ;  /* 0x3fb55555001b7882 */ /* 0x000fcc0000000000 */
[----:B------:R-:W-:-:S08]  /*35c0*/  DFMA R14, R40, R20, UR26 ;  /* 0x0000001a280e7e2b */ /* 0x000fd00008000014 */
[----:B------:R-:W-:Y:S01]  /*35d0*/  DADD R42, -R14, UR26 ;  /* 0x0000001a0e2a7e29 */ /* 0x000fe20008000100 */
[----:B------:R-:W-:Y:S01]  /*35e0*/  UMOV UR26, 0xb9e7b0 ;  /* 0x00b9e7b0001a7882 */ /* 0x000fe20000000000 */
[----:B------:R-:W-:-:S06]  /*35f0*/  UMOV UR27, 0x3c46a4cb ;  /* 0x3c46a4cb001b7882 */ /* 0x000fcc0000000000 */
[----:B------:R-:W-:Y:S02]  /*3600*/  DFMA R42, R40, R20, R42 ;  /* 0x00000014282a722b */ /* 0x000fe4000000002a */
[----:B------:R-:W-:Y:S01]  /*3610*/  DFMA R40, R46, R46, -R18 ;  /* 0x0000002e2e28722b */ /* 0x000fe20000000812 */
[----:B------:R-:W-:Y:S02]  /*3620*/  VIADD R21, R17, 0x100000 ;  /* 0x0010000011157836 */ /* 0x000fe40000000000 */
[----:B------:R-:W-:-:S03]  /*3630*/  IMAD.MOV.U32 R20, RZ, RZ, R16 ;  /* 0x000000ffff147224 */ /* 0x000fc600078e0010 */
[----:B------:R-:W-:Y:S01]  /*3640*/  DADD R42, R42, -UR26 ;  /* 0x8000001a2a2a7e29 */ /* 0x000fe20008000000 */
[----:B------:R-:W-:Y:S01]  /*3650*/  UMOV UR26, 0x80000000 ;  /* 0x80000000001a7882 */ /* 0x000fe20000000000 */
[----:B------:R-:W-:Y:S01]  /*3660*/  UMOV UR27, 0x43300000 ;  /* 0x43300000001b7882 */ /* 0x000fe20000000000 */
[C---:B------:R-:W-:Y:S02]  /*3670*/  DFMA R20, R46.reuse, R20, R40 ;  /* 0x000000142e14722b */ /* 0x040fe40000000028 */
[----:B------:R-:W-:-:S08]  /*3680*/  DMUL R40, R46, R18 ;  /* 0x000000122e287228 */ /* 0x000fd00000000000 */
[----:B------:R-:W-:-:S08]  /*3690*/  DFMA R44, R46, R18, -R40 ;  /* 0x000000122e2c722b */ /* 0x000fd00000000828 */
[----:B------:R-:W-:Y:S02]  /*36a0*/  DFMA R44, R16, R18, R44 ;  /* 0x00000012102c722b */ /* 0x000fe4000000002c */
[----:B------:R-:W-:-:S06]  /*36b0*/  DADD R18, R14, R42 ;  /* 0x000000000e127229 */ /* 0x000fcc000000002a */
[----:B------:R-:W-:Y:S02]  /*36c0*/  DFMA R20, R46, R20, R44 ;  /* 0x000000142e14722b */ /* 0x000fe4000000002c */
[----:B------:R-:W-:-:S08]  /*36d0*/  DADD R14, R14, -R18 ;  /* 0x000000000e0e7229 */ /* 0x000fd00000000812 */
[----:B------:R-:W-:Y:S02]  /*36e0*/  DADD R44, R42, R14 ;  /* 0x000000002a2c7229 */ /* 0x000fe4000000000e */
[----:B------:R-:W-:-:S08]  /*36f0*/  DMUL R42, R18, R40 ;  /* 0x00000028122a7228 */ /* 0x000fd00000000000 */
[----:B------:R-:W-:-:S08]  /*3700*/  DFMA R14, R18, R40, -R42 ;  /* 0x00000028120e722b */ /* 0x000fd0000000082a */
[----:B------:R-:W-:-:S08]  /*3710*/  DFMA R14, R18, R20, R14 ;  /* 0x00000014120e722b */ /* 0x000fd0000000000e */
[----:B------:R-:W-:-:S08]  /*3720*/  DFMA R44, R44, R40, R14 ;  /* 0x000000282c2c722b */ /* 0x000fd0000000000e */
[----:B------:R-:W-:-:S08]  /*3730*/  DADD R18, R42, R44 ;  /* 0x000000002a127229 */ /* 0x000fd0000000002c */
[--C-:B------:R-:W-:Y:S02]  /*3740*/  DADD R14, R46, R18.reuse ;  /* 0x000000002e0e7229 */ /* 0x100fe40000000012 */
[----:B------:R-:W-:-:S06]  /*3750*/  DADD R42, R42, -R18 ;  /* 0x000000002a2a7229 */ /* 0x000fcc0000000812 */
[----:B------:R-:W-:Y:S02]  /*3760*/  DADD R46, R46, -R14 ;  /* 0x000000002e2e7229 */ /* 0x000fe4000000080e */
[----:B------:R-:W-:-:S06]  /*3770*/  DADD R42, R44, R42 ;  /* 0x000000002c2a7229 */ /* 0x000fcc000000002a */
[----:B------:R-:W-:Y:S01]  /*3780*/  DADD R46, R18, R46 ;  /* 0x00000000122e7229 */ /* 0x000fe2000000002e */
[C---:B------:R-:W-:Y:S01]  /*3790*/  IADD3 R18, PT, PT, R51.reuse, -0x3ff, RZ ;  /* 0xfffffc0133127810 */ /* 0x040fe20007ffe0ff */
[----:B------:R-:W-:Y:S02]  /*37a0*/  @P4 VIADD R18, R51, 0xfffffc02 ;  /* 0xfffffc0233124836 */ /* 0x000fe40000000000 */
[----:B------:R-:W-:-:S04]  /*37b0*/  IMAD.MOV.U32 R19, RZ, RZ, 0x43300000 ;  /* 0x43300000ff137424 */ /* 0x000fc800078e00ff */
[----:B------:R-:W-:Y:S01]  /*37c0*/  DADD R40, R42, R46 ;  /* 0x000000002a287229 */ /* 0x000fe2000000002e */
[----:B------:R-:W-:-:S06]  /*37d0*/  LOP3.LUT R18, R18, 0x80000000, RZ, 0x3c, !PT ;  /* 0x8000000012127812 */ /* 0x000fcc00078e3cff */
[----:B------:R-:W-:Y:S01]  /*37e0*/  DADD R18, R18, -UR26 ;  /* 0x8000001a12127e29 */ /* 0x000fe20008000000 */
[----:B------:R-:W-:Y:S01]  /*37f0*/  UMOV UR26, 0xfefa39ef ;  /* 0xfefa39ef001a7882 */ /* 0x000fe20000000000 */
[----:B------:R-:W-:Y:S01]  /*3800*/  DADD R40, R16, R40 ;  /* 0x0000000010287229 */ /* 0x000fe20000000028 */
[----:B------:R-:W-:-:S07]  /*3810*/  UMOV UR27, 0x3fe62e42 ;  /* 0x3fe62e42001b7882 */ /* 0x000fce0000000000 */
[----:B------:R-:W-:-:S08]  /*3820*/  DADD R20, R14, R40 ;  /* 0x000000000e147229 */ /* 0x000fd00000000028 */
[--C-:B------:R-:W-:Y:S02]  /*3830*/  DFMA R16, R18, UR26, R20.reuse ;  /* 0x0000001a12107c2b */ /* 0x100fe40008000014 */
[----:B------:R-:W-:-:S06]  /*3840*/  DADD R42, R14, -R20 ;  /* 0x000000000e2a7229 */ /* 0x000fcc0000000814 */
[----:B------:R-:W-:Y:S02]  /*3850*/  DFMA R14, R18, -UR26, R16 ;  /* 0x8000001a120e7c2b */ /* 0x000fe40008000010 */
[----:B------:R-:W-:-:S06]  /*3860*/  DADD R42, R40, R42 ;  /* 0x00000000282a7229 */ /* 0x000fcc000000002a */
[----:B------:R-:W-:-:S08]  /*3870*/  DADD R14, -R20, R14 ;  /* 0x00000000140e7229 */ /* 0x000fd0000000010e */
[----:B------:R-:W-:-:S08]  /*3880*/  DADD R14, R42, -R14 ;  /* 0x000000002a0e7229 */ /* 0x000fd0000000080e */
[----:B------:R-:W-:-:S08]  /*3890*/  DFMA R14, R18, UR28, R14 ;  /* 0x0000001c120e7c2b */ /* 0x000fd0000800000e */
[----:B------:R-:W-:-:S08]  /*38a0*/  DADD R18, R16, R14 ;  /* 0x0000000010127229 */ /* 0x000fd0000000000e */
[----:B------:R-:W-:Y:S02]  /*38b0*/  DADD R16, R16, -R18 ;  /* 0x0000000010107229 */ /* 0x000fe40000000812 */
[----:B------:R-:W-:-:S06]  /*38c0*/  DMUL R20, R18, 2 ;  /* 0x4000000012147828 */ /* 0x000fcc0000000000 */
[----:B------:R-:W-:Y:S02]  /*38d0*/  DADD R16, R14, R16 ;  /* 0x000000000e107229 */ /* 0x000fe40000000010 */
[----:B------:R-:W-:Y:S01]  /*38e0*/  DFMA R40, R18, 2, -R20 ;  /* 0x400000001228782b */ /* 0x000fe20000000814 */
[----:B------:R-:W-:Y:S02]  /*38f0*/  IMAD.MOV.U32 R14, RZ, RZ, 0x652b82fe ;  /* 0x652b82feff0e7424 */ /* 0x000fe400078e00ff */
[----:B------:R-:W-:-:S05]  /*3900*/  IMAD.MOV.U32 R15, RZ, RZ, 0x3ff71547 ;  /* 0x3ff71547ff0f7424 */ /* 0x000fca00078e00ff */
[----:B------:R-:W-:-:S08]  /*3910*/  DFMA R40, R16, 2, R40 ;  /* 0x400000001028782b */ /* 0x000fd00000000028 */
[----:B------:R-:W-:-:S08]  /*3920*/  DADD R16, R20, R40 ;  /* 0x0000000014107229 */ /* 0x000fd00000000028 */
[----:B------:R-:W-:Y:S02]  /*3930*/  DFMA R14, R16, R14, 6.75539944105574400000e+15 ;  /* 0x43380000100e742b */ /* 0x000fe4000000000e */
[----:B------:R-:W-:Y:S01]  /*3940*/  FSETP.GEU.AND P3, PT, |R17|, 4.1917929649353027344, PT ;  /* 0x4086232b1100780b */ /* 0x000fe20003f6e200 */
[----:B------:R-:W-:-:S05]  /*3950*/  DADD R20, R20, -R16 ;  /* 0x0000000014147229 */ /* 0x000fca0000000810 */
[----:B------:R-:W-:-:S03]  /*3960*/  DADD R18, R14, -6.75539944105574400000e+15 ;  /* 0xc33800000e127429 */ /* 0x000fc60000000000 */
[----:B------:R-:W-:-:S05]  /*3970*/  DADD R40, R40, R20 ;  /* 0x0000000028287229 */ /* 0x000fca0000000014 */
[----:B------:R-:W-:Y:S01]  /*3980*/  DFMA R42, R18, -UR26, R16 ;  /* 0x8000001a122a7c2b */ /* 0x000fe20008000010 */
[----:B------:R-:W-:Y:S01]  /*3990*/  UMOV UR26, 0x3b39803f ;  /* 0x3b39803f001a7882 */ /* 0x000fe20000000000 */
[----:B------:R-:W-:-:S06]  /*39a0*/  UMOV UR27, 0x3c7abc9e ;  /* 0x3c7abc9e001b7882 */ /* 0x000fcc0000000000 */
[----:B------:R-:W-:Y:S01]  /*39b0*/  DFMA R18, R18, -UR26, R42 ;  /* 0x8000001a12127c2b */ /* 0x000fe2000800002a */
[----:B------:R-:W-:Y:S01]  /*39c0*/  UMOV UR26, 0x69ce2bdf ;  /* 0x69ce2bdf001a7882 */ /* 0x000fe20000000000 */
[----:B------:R-:W-:Y:S01]  /*39d0*/  IMAD.MOV.U32 R42, RZ, RZ, -0x35dec16 ;  /* 0xfca213eaff2a7424 */ /* 0x000fe200078e00ff */
[----:B------:R-:W-:Y:S01]  /*39e0*/  UMOV UR27, 0x3e5ade15 ;  /* 0x3e5ade15001b7882 */ /* 0x000fe20000000000 */
[----:B------:R-:W-:-:S06]  /*39f0*/  IMAD.MOV.U32 R43, RZ, RZ, 0x3e928af3 ;  /* 0x3e928af3ff2b7424 */ /* 0x000fcc00078e00ff */
[----:B------:R-:W-:Y:S01]  /*3a00*/  DFMA R42, R18, UR26, R42 ;  /* 0x0000001a122a7c2b */ /* 0x000fe2000800002a */
[----:B------:R-:W-:Y:S01]  /*3a10*/  UMOV UR26, 0x62401315 ;  /* 0x62401315001a7882 */ /* 0x000fe20000000000 */
[----:B------:R-:W-:-:S06]  /*3a20*/  UMOV UR27, 0x3ec71dee ;  /* 0x3ec71dee001b7882 */ /* 0x000fcc0000000000 */
[----:B------:R-:W-:Y:S01]  /*3a30*/  DFMA R42, R18, R42, UR26 ;  /* 0x0000001a122a7e2b */ /* 0x000fe2000800002a */
        /* <DEDUP_REMOVED lines=20> */
[----:B------:R-:W-:-:S08]  /*3b80*/  DFMA R42, R18, R42, UR26 ;  /* 0x0000001a122a7e2b */ /* 0x000fd0000800002a */
[----:B------:R-:W-:-:S08]  /*3b90*/  DFMA R42, R18, R42, 1 ;  /* 0x3ff00000122a742b */ /* 0x000fd0000000002a */
[----:B------:R-:W-:-:S10]  /*3ba0*/  DFMA R18, R18, R42, 1 ;  /* 0x3ff000001212742b */ /* 0x000fd4000000002a */
[----:B------:R-:W-:Y:S01]  /*3bb0*/  LEA R21, R14, R19, 0x14 ;  /* 0x000000130e157211 */ /* 0x000fe200078ea0ff */
[----:B------:R-:W-:Y:S01]  /*3bc0*/  IMAD.MOV.U32 R20, RZ, RZ, R18 ;  /* 0x000000ffff147224 */ /* 0x000fe200078e0012 */
[----:B------:R-:W-:Y:S06]  /*3bd0*/  @!P3 BRA `(.L_x_56) ;  /* 0x000000000030b947 */ /* 0x000fec0003800000 */
[----:B------:R-:W-:Y:S01]  /*3be0*/  FSETP.GEU.AND P4, PT, |R17|, 4.2275390625, PT ;  /* 0x408748001100780b */ /* 0x000fe20003f8e200 */
[C---:B------:R-:W-:Y:S02]  /*3bf0*/  DADD R20, R16.reuse, +INF ;  /* 0x7ff0000010147429 */ /* 0x040fe40000000000 */
[----:B------:R-:W-:-:S08]  /*3c00*/  DSETP.GEU.AND P3, PT, R16, RZ, PT ;  /* 0x000000ff1000722a */ /* 0x000fd00003f6e000 */
[----:B------:R-:W-:Y:S02]  /*3c10*/  FSEL R20, R20, RZ, P3 ;  /* 0x000000ff14147208 */ /* 0x000fe40001800000 */
[----:B------:R-:W-:Y:S02]  /*3c20*/  @!P4 LEA.HI R15, R14, R14, RZ, 0x1 ;  /* 0x0000000e0e0fc211 */ /* 0x000fe400078f08ff */
[----:B------:R-:W-:Y:S02]  /*3c30*/  FSEL R21, R21, RZ, P3 ;  /* 0x000000ff15157208 */ /* 0x000fe40001800000 */
[----:B------:R-:W-:-:S05]  /*3c40*/  @!P4 SHF.R.S32.HI R15, RZ, 0x1, R15 ;  /* 0x00000001ff0fc819 */ /* 0x000fca000001140f */
[----:B------:R-:W-:Y:S02]  /*3c50*/  @!P4 IMAD.IADD R14, R14, 0x1, -R15 ;  /* 0x000000010e0ec824 */ /* 0x000fe400078e0a0f */
[----:B------:R-:W-:-:S03]  /*3c60*/  @!P4 IMAD R19, R15, 0x100000, R19 ;  /* 0x001000000f13c824 */ /* 0x000fc600078e0213 */
[----:B------:R-:W-:Y:S01]  /*3c70*/  @!P4 LEA R15, R14, 0x3ff00000, 0x14 ;  /* 0x3ff000000e0fc811 */ /* 0x000fe200078ea0ff */
[----:B------:R-:W-:-:S06]  /*3c80*/  @!P4 IMAD.MOV.U32 R14, RZ, RZ, RZ ;  /* 0x000000ffff0ec224 */ /* 0x000fcc00078e00ff */
[----:B------:R-:W-:-:S11]  /*3c90*/  @!P4 DMUL R20, R18, R14 ;  /* 0x0000000e1214c228 */ /* 0x000fd60000000000 */
.L_x_56:
[----:B------:R-:W-:Y:S01]  /*3ca0*/  DFMA R40, R40, R20, R20 ;  /* 0x000000142828722b */ /* 0x000fe20000000014 */
[----:B------:R-:W-:Y:S01]  /*3cb0*/  IMAD.MOV.U32 R51, RZ, RZ, 0x0 ;  /* 0x00000000ff337424 */ /* 0x000fe200078e00ff */
[----:B------:R-:W-:-:S08]  /*3cc0*/  DSETP.NEU.AND P3, PT, |R20|, +INF , PT ;  /* 0x7ff000001400742a */ /* 0x000fd00003f6d200 */
[----:B------:R-:W-:Y:S02]  /*3cd0*/  FSEL R14, R20, R40, !P3 ;  /* 0x00000028140e7208 */ /* 0x000fe40005800000 */
[----:B------:R-:W-:Y:S01]  /*3ce0*/  FSEL R20, R21, R41, !P3 ;  /* 0x0000002915147208 */ /* 0x000fe20005800000 */
[----:B------:R-:W-:Y:S06]  /*3cf0*/  RET.REL.NODEC R50 `(_Z7computePdii6vectorS0_ddd) ;  /* 0xffffffc032c07950 */ /* 0x000fec0003c3ffff */
        .type           $_Z7computePdii6vectorS0_ddd$__internal_trig_reduction_slowpathd,@function
        .size           $_Z7computePdii6vectorS0_ddd$__internal_trig_reduction_slowpathd,(.L_x_70 - $_Z7computePdii6vectorS0_ddd$__internal_trig_reduction_slowpathd)
$_Z7computePdii6vectorS0_ddd$__internal_trig_reduction_slowpathd:
[----:B------:R-:W-:Y:S01]  /*3d00*/  SHF.R.U32.HI R16, RZ, 0x14, R36 ;  /* 0x00000014ff107819 */ /* 0x000fe20000011624 */
[----:B------:R-:W-:Y:S01]  /*3d10*/  IMAD.MOV.U32 R20, RZ, RZ, R12 ;  /* 0x000000ffff147224 */ /* 0x000fe200078e000c */
[----:B------:R-:W-:Y:S01]  /*3d20*/  MOV R21, R36 ;  /* 0x0000002400157202 */ /* 0x000fe20000000f00 */
[----:B------:R-:W-:Y:S01]  /*3d30*/  IMAD.MOV.U32 R14, RZ, RZ, RZ ;  /* 0x000000ffff0e7224 */ /* 0x000fe200078e00ff */
[----:B------:R-:W-:-:S04]  /*3d40*/  LOP3.LUT R13, R16, 0x7ff, RZ, 0xc0, !PT ;  /* 0x000007ff100d7812 */ /* 0x000fc800078ec0ff */
[----:B------:R-:W-:-:S13]  /*3d50*/  ISETP.NE.AND P0, PT, R13, 0x7ff, PT ;  /* 0x000007ff0d00780c */ /* 0x000fda0003f05270 */
[----:B------:R-:W-:Y:S05]  /*3d60*/  @!P0 BRA `(.L_x_57) ;  /* 0x0000000800488947 */ /* 0x000fea0003800000 */
[----:B------:R-:W-:Y:S01]  /*3d70*/  VIADD R12, R13, 0xfffffc00 ;  /* 0xfffffc000d0c7836 */ /* 0x000fe20000000000 */
[----:B------:R-:W-:Y:S01]  /*3d80*/  BSSY.RECONVERGENT B4, `(.L_x_58) ;  /* 0x000002f000047945 */ /* 0x000fe20003800200 */
[----:B------:R-:W-:-:S03]  /*3d90*/  CS2R R40, SRZ ;  /* 0x0000000000287805 */ /* 0x000fc6000001ff00 */
[----:B------:R-:W-:Y:S02]  /*3da0*/  SHF.R.U32.HI R17, RZ, 0x6, R12 ;  /* 0x00000006ff117819 */ /* 0x000fe4000001160c */
[----:B------:R-:W-:Y:S02]  /*3db0*/  ISETP.GE.U32.AND P0, PT, R12, 0x80, PT ;  /* 0x000000800c00780c */ /* 0x000fe40003f06070 */
[C---:B------:R-:W-:Y:S02]  /*3dc0*/  IADD3 R18, PT, PT, -R17.reuse, 0x13, RZ ;  /* 0x0000001311127810 */ /* 0x040fe40007ffe1ff */
[----:B------:R-:W-:Y:S02]  /*3dd0*/  IADD3 R37, PT, PT, -R17, 0xf, RZ ;  /* 0x0000000f11257810 */ /* 0x000fe40007ffe1ff */
[----:B------:R-:W-:-:S04]  /*3de0*/  SEL R18, R18, 0x12, P0 ;  /* 0x0000001212127807 */ /* 0x000fc80000000000 */
[----:B------:R-:W-:-:S13]  /*3df0*/  ISETP.GE.AND P0, PT, R37, R18, PT ;  /* 0x000000122500720c */ /* 0x000fda0003f06270 */
[----:B------:R-:W-:Y:S05]  /*3e00*/  @P0 BRA `(.L_x_59) ;  /* 0x0000000000980947 */ /* 0x000fea0003800000 */
[----:B------:R-:W0:Y:S01]  /*3e10*/  LDC.64 R14, c[0x0][0x358] ;  /* 0x0000d600ff0e7b82 */ /* 0x000e220000000a00 */
[C---:B------:R-:W-:Y:S01]  /*3e20*/  SHF.L.U64.HI R21, R20.reuse, 0xb, R21 ;  /* 0x0000000b14157819 */ /* 0x040fe20000010215 */
[----:B------:R-:W-:Y:S01]  /*3e30*/  BSSY.RECONVERGENT B5, `(.L_x_60) ;  /* 0x0000022000057945 */ /* 0x000fe20003800200 */
[----:B------:R-:W-:Y:S01]  /*3e40*/  IMAD.SHL.U32 R19, R20, 0x800, RZ ;  /* 0x0000080014137824 */ /* 0x000fe200078e00ff */
[----:B------:R-:W-:Y:S01]  /*3e50*/  IADD3 R23, PT, PT, RZ, -R17, -R18 ;  /* 0x80000011ff177210 */ /* 0x000fe20007ffe812 */
[----:B------:R-:W-:Y:S01]  /*3e60*/  IMAD.MOV.U32 R20, RZ, RZ, RZ ;  /* 0x000000ffff147224 */ /* 0x000fe200078e00ff */
[----:B------:R-:W-:Y:S02]  /*3e70*/  CS2R R40, SRZ ;  /* 0x0000000000287805 */ /* 0x000fe4000001ff00 */
[----:B------:R-:W-:-:S07]  /*3e80*/  LOP3.LUT R21, R21, 0x80000000, RZ, 0xfc, !PT ;  /* 0x8000000015157812 */ /* 0x000fce00078efcff */
.L_x_61:
[----:B------:R-:W1:Y:S01]  /*3e90*/  LDC.64 R12, c[0x4][RZ] ;  /* 0x01000000ff0c7b82 */ /* 0x000e620000000a00 */
[----:B0-----:R-:W-:Y:S02]  /*3ea0*/  R2UR UR26, R14 ;  /* 0x000000000e1a72ca */ /* 0x001fe400000e0000 */
[----:B------:R-:W-:Y:S01]  /*3eb0*/  R2UR UR27, R15 ;  /* 0x000000000f1b72ca */ /* 0x000fe200000e0000 */
[----:B-1----:R-:W-:-:S12]  /*3ec0*/  IMAD.WIDE R12, R37, 0x8, R12 ;  /* 0x00000008250c7825 */ /* 0x002fd800078e020c */
[----:B------:R-:W2:Y:S01]  /*3ed0*/  LDG.E.64.CONSTANT R12, desc[UR26][R12.64] ;  /* 0x0000001a0c0c7981 */ /* 0x000ea2000c1e9b00 */
[----:B------:R-:W-:Y:S01]  /*3ee0*/  IADD3 R23, PT, PT, R23, 0x1, RZ ;  /* 0x0000000117177810 */ /* 0x000fe20007ffe0ff */
[----:B------:R-:W-:Y:S02]  /*3ef0*/  VIADD R37, R37, 0x1 ;  /* 0x0000000125257836 */ /* 0x000fe40000000000 */
[----:B--2---:R-:W-:-:S04]  /*3f00*/  IMAD.WIDE.U32 R40, P3, R12, R19, R40 ;  /* 0x000000130c287225 */ /* 0x004fc80007860028 */
[----:B------:R-:W-:Y:S02]  /*3f10*/  IMAD R43, R12, R21, RZ ;  /* 0x000000150c2b7224 */ /* 0x000fe400078e02ff */
[CC--:B------:R-:W-:Y:S02]  /*3f20*/  IMAD R42, R13.reuse, R19.reuse, RZ ;  /* 0x000000130d2a7224 */ /* 0x0c0fe400078e02ff */
[----:B------:R-:W-:Y:S01]  /*3f30*/  IMAD.HI.U32 R45, R13, R19, RZ ;  /* 0x000000130d2d7227 */ /* 0x000fe200078e00ff */
[----:B------:R-:W-:-:S03]  /*3f40*/  IADD3 R41, P0, PT, R43, R41, RZ ;  /* 0x000000292b297210 */ /* 0x000fc60007f1e0ff */
[----:B------:R-:W-:Y:S01]  /*3f50*/  IMAD R43, R20, 0x8, R1 ;  /* 0x00000008142b7824 */ /* 0x000fe200078e0201 */
[----:B------:R-:W-:Y:S01]  /*3f60*/  IADD3 R41, P1, PT, R42, R41, RZ ;  /* 0x000000292a297210 */ /* 0x000fe20007f3e0ff */
[----:B------:R-:W-:-:S04]  /*3f70*/  IMAD.HI.U32 R42, R12, R21, RZ ;  /* 0x000000150c2a7227 */ /* 0x000fc800078e00ff */
[----:B------:R-:W-:Y:S01]  /*3f80*/  IMAD.X R12, RZ, RZ, R42, P3 ;  /* 0x000000ffff0c7224 */ /* 0x000fe200018e062a */
[----:B------:R0:W-:Y:S01]  /*3f90*/  STL.64 [R43], R40 ;  /* 0x000000282b007387 */ /* 0x0001e20000100a00 */
[----:B------:R-:W-:-:S03]  /*3fa0*/  IMAD.HI.U32 R42, R13, R21, RZ ;  /* 0x000000150d2a7227 */ /* 0x000fc600078e00ff */
[----:B------:R-:W-:Y:S01]  /*3fb0*/  IADD3.X R12, P0, PT, R45, R12, RZ, P0, !PT ;  /* 0x0000000c2d0c7210 */ /* 0x000fe2000071e4ff */
[----:B------:R-:W-:Y:S02]  /*3fc0*/  IMAD R13, R13, R21, RZ ;  /* 0x000000150d0d7224 */ /* 0x000fe400078e02ff */
[----:B------:R-:W-:-:S03]  /*3fd0*/  VIADD R20, R20, 0x1 ;  /* 0x0000000114147836 */ /* 0x000fc60000000000 */
[----:B------:R-:W-:Y:S01]  /*3fe0*/  IADD3.X R13, P1, PT, R13, R12, RZ, P1, !PT ;  /* 0x0000000c0d0d7210 */ /* 0x000fe20000f3e4ff */
[----:B------:R-:W-:Y:S01]  /*3ff0*/  IMAD.X R12, RZ, RZ, R42, P0 ;  /* 0x000000ffff0c7224 */ /* 0x000fe200000e062a */
[----:B------:R-:W-:-:S03]  /*4000*/  ISETP.NE.AND P0, PT, R23, -0xf, PT ;  /* 0xfffffff11700780c */ /* 0x000fc60003f05270 */
[----:B------:R-:W-:Y:S02]  /*4010*/  IMAD.X R12, RZ, RZ, R12, P1 ;  /* 0x000000ffff0c7224 */ /* 0x000fe400008e060c */
[----:B0-----:R-:W-:Y:S02]  /*4020*/  IMAD.MOV.U32 R40, RZ, RZ, R13 ;  /* 0x000000ffff287224 */ /* 0x001fe400078e000d */
[----:B------:R-:W-:-:S06]  /*4030*/  IMAD.MOV.U32 R41, RZ, RZ, R12 ;  /* 0x000000ffff297224 */ /* 0x000fcc00078e000c */
[----:B------:R-:W-:Y:S05]  /*4040*/  @P0 BRA `(.L_x_61) ;  /* 0xfffffffc00900947 */ /* 0x000fea000383ffff */
[----:B------:R-:W-:Y:S05]  /*4050*/  BSYNC.RECONVERGENT B5 ;  /* 0x0000000000057941 */ /* 0x000fea0003800200 */
.L_x_60:
[----:B------:R-:W-:-:S07]  /*4060*/  MOV R37, R18 ;  /* 0x0000001200257202 */ /* 0x000fce0000000f00 */
.L_x_59:
[----:B------:R-:W-:Y:S05]  /*4070*/  BSYNC.RECONVERGENT B4 ;  /* 0x0000000000047941 */ /* 0x000fea0003800200 */
.L_x_58:
[----:B------:R-:W-:Y:S01]  /*4080*/  LOP3.LUT P0, R45, R16, 0x3f, RZ, 0xc0, !PT ;  /* 0x0000003f102d7812 */ /* 0x000fe2000780c0ff */
[----:B------:R-:W-:-:S04]  /*4090*/  IMAD.IADD R12, R17, 0x1, R37 ;  /* 0x00000001110c7824 */ /* 0x000fc800078e0225 */
[----:B------:R-:W-:-:S05]  /*40a0*/  IMAD.U32 R43, R12, 0x8, R1 ;  /* 0x000000080c2b7824 */ /* 0x000fca00078e0001 */
[----:B------:R0:W-:Y:S04]  /*40b0*/  STL.64 [R43+-0x78], R40 ;  /* 0xffff88282b007387 */ /* 0x0001e80000100a00 */
[----:B------:R-:W2:Y:S04]  /*40c0*/  @P0 LDL.64 R18, [R1+0x8] ;  /* 0x0000080001120983 */ /* 0x000ea80000100a00 */
[----:B------:R-:W3:Y:S04]  /*40d0*/  LDL.64 R12, [R1+0x10] ;  /* 0x00001000010c7983 */ /* 0x000ee80000100a00 */
[----:B------:R-:W4:Y:S01]  /*40e0*/  LDL.64 R14, [R1+0x18] ;  /* 0x00001800010e7983 */ /* 0x000f220000100a00 */
[----:B------:R-:W-:Y:S01]  /*40f0*/  @P0 LOP3.LUT R16, R45, 0x3f, RZ, 0x3c, !PT ;  /* 0x0000003f2d100812 */ /* 0x000fe200078e3cff */
[----:B------:R-:W-:Y:S01]  /*4100*/  BSSY.RECONVERGENT B4, `(.L_x_62) ;  /* 0x0000034000047945 */ /* 0x000fe20003800200 */
[----:B--2---:R-:W-:-:S02]  /*4110*/  @P0 SHF.R.U64 R17, R18, 0x1, R19 ;  /* 0x0000000112110819 */ /* 0x004fc40000001213 */
[----:B------:R-:W-:Y:S02]  /*4120*/  @P0 SHF.R.U32.HI R19, RZ, 0x1, R19 ;  /* 0x00000001ff130819 */ /* 0x000fe40000011613 */
[--C-:B---3--:R-:W-:Y:S02]  /*4130*/  @P0 SHF.R.U32.HI R37, RZ, 0x1, R13.reuse ;  /* 0x00000001ff250819 */ /* 0x108fe4000001160d */
[C---:B------:R-:W-:Y:S02]  /*4140*/  @P0 SHF.R.U64 R23, R12.reuse, 0x1, R13 ;  /* 0x000000010c170819 */ /* 0x040fe4000000120d */
[CC--:B------:R-:W-:Y:S02]  /*4150*/  @P0 SHF.L.U32 R20, R12.reuse, R45.reuse, RZ ;  /* 0x0000002d0c140219 */ /* 0x0c0fe400000006ff */
[----:B------:R-:W-:Y:S02]  /*4160*/  @P0 SHF.R.U64 R17, R17, R16, R19 ;  /* 0x0000001011110219 */ /* 0x000fe40000001213 */
[----:B------:R-:W-:-:S02]  /*4170*/  @P0 SHF.L.U64.HI R21, R12, R45, R13 ;  /* 0x0000002d0c150219 */ /* 0x000fc4000001020d */
[-C--:B------:R-:W-:Y:S02]  /*4180*/  @P0 SHF.R.U32.HI R18, RZ, R16.reuse, R19 ;  /* 0x00000010ff120219 */ /* 0x080fe40000011613 */
[----:B----4-:R-:W-:Y:S02]  /*4190*/  @P0 SHF.L.U32 R19, R14, R45, RZ ;  /* 0x0000002d0e130219 */ /* 0x010fe400000006ff */
[----:B0-----:R-:W-:Y:S02]  /*41a0*/  @P0 SHF.R.U64 R40, R23, R16, R37 ;  /* 0x0000001017280219 */ /* 0x001fe40000001225 */
[----:B------:R-:W-:Y:S02]  /*41b0*/  @P0 LOP3.LUT R12, R20, R17, RZ, 0xfc, !PT ;  /* 0x00000011140c0212 */ /* 0x000fe400078efcff */
[----:B------:R-:W-:Y:S02]  /*41c0*/  @P0 LOP3.LUT R13, R21, R18, RZ, 0xfc, !PT ;  /* 0x00000012150d0212 */ /* 0x000fe400078efcff */
[----:B------:R-:W-:-:S02]  /*41d0*/  @P0 SHF.L.U64.HI R17, R14, R45, R15 ;  /* 0x0000002d0e110219 */ /* 0x000fc4000001020f */
[----:B------:R-:W-:Y:S01]  /*41e0*/  @P0 LOP3.LUT R14, R19, R40, RZ, 0xfc, !PT ;  /* 0x00000028130e0212 */ /* 0x000fe200078efcff */
[C---:B------:R-:W-:Y:S01]  /*41f0*/  IMAD.SHL.U32 R19, R12.reuse, 0x4, RZ ;  /* 0x000000040c137824 */ /* 0x040fe200078e00ff */
[----:B------:R-:W-:Y:S02]  /*4200*/  @P0 SHF.R.U32.HI R16, RZ, R16, R37 ;  /* 0x00000010ff100219 */ /* 0x000fe40000011625 */
[----:B------:R-:W-:Y:S02]  /*4210*/  SHF.L.U64.HI R23, R12, 0x2, R13 ;  /* 0x000000020c177819 */ /* 0x000fe4000001020d */
[----:B------:R-:W-:Y:S02]  /*4220*/  SHF.L.W.U32.HI R12, R13, 0x2, R14 ;  /* 0x000000020d0c7819 */ /* 0x000fe40000010e0e */
[----:B------:R-:W-:Y:S02]  /*4230*/  @P0 LOP3.LUT R15, R17, R16, RZ, 0xfc, !PT ;  /* 0x00000010110f0212 */ /* 0x000fe400078efcff */
[----:B------:R-:W-:-:S02]  /*4240*/  IADD3 RZ, P0, PT, RZ, -R19, RZ ;  /* 0x80000013ffff7210 */ /* 0x000fc40007f1e0ff */
[----:B------:R-:W-:Y:S02]  /*4250*/  LOP3.LUT R13, RZ, R23, RZ, 0x33, !PT ;  /* 0x00000017ff0d7212 */ /* 0x000fe400078e33ff */
[----:B------:R-:W-:Y:S02]  /*4260*/  SHF.L.W.U32.HI R14, R14, 0x2, R15 ;  /* 0x000000020e0e7819 */ /* 0x000fe40000010e0f */
[----:B------:R-:W-:Y:S02]  /*4270*/  LOP3.LUT R17, RZ, R12, RZ, 0x33, !PT ;  /* 0x0000000cff117212 */ /* 0x000fe400078e33ff */
[----:B------:R-:W-:Y:S02]  /*4280*/  IADD3.X R16, P0, PT, RZ, R13, RZ, P0, !PT ;  /* 0x0000000dff107210 */ /* 0x000fe4000071e4ff */
[----:B------:R-:W-:Y:S02]  /*4290*/  LOP3.LUT R13, RZ, R14, RZ, 0x33, !PT ;  /* 0x0000000eff0d7212 */ /* 0x000fe400078e33ff */
[----:B------:R-:W-:-:S02]  /*42a0*/  IADD3.X R17, P1, PT, RZ, R17, RZ, P0, !PT ;  /* 0x00000011ff117210 */ /* 0x000fc4000073e4ff */
[----:B------:R-:W-:-:S03]  /*42b0*/  ISETP.GT.U32.AND P3, PT, R12, -0x1, PT ;  /* 0xffffffff0c00780c */ /* 0x000fc60003f64070 */
[----:B------:R-:W-:Y:S01]  /*42c0*/  IMAD.X R13, RZ, RZ, R13, P1 ;  /* 0x000000ffff0d7224 */ /* 0x000fe200008e060d */
[----:B------:R-:W-:-:S04]  /*42d0*/  ISETP.GT.AND.EX P0, PT, R14, -0x1, PT, P3 ;  /* 0xffffffff0e00780c */ /* 0x000fc80003f04330 */
[----:B------:R-:W-:Y:S02]  /*42e0*/  SEL R13, R14, R13, P0 ;  /* 0x0000000d0e0d7207 */ /* 0x000fe40000000000 */
[----:B------:R-:W-:Y:S02]  /*42f0*/  SEL R21, R12, R17, P0 ;  /* 0x000000110c157207 */ /* 0x000fe40000000000 */
[----:B------:R-:W-:Y:S02]  /*4300*/  ISETP.NE.U32.AND P1, PT, R13, RZ, PT ;  /* 0x000000ff0d00720c */ /* 0x000fe40003f25070 */
[----:B------:R-:W-:Y:S02]  /*4310*/  SEL R20, R23, R16, P0 ;  /* 0x0000001017147207 */ /* 0x000fe40000000000 */
[----:B------:R-:W-:Y:S01]  /*4320*/  SEL R17, R21, R13, !P1 ;  /* 0x0000000d15117207 */ /* 0x000fe20004800000 */
[----:B------:R-:W-:-:S05]  /*4330*/  @!P0 IMAD.MOV R19, RZ, RZ, -R19 ;  /* 0x000000ffff138224 */ /* 0x000fca00078e0a13 */
[----:B------:R-:W0:Y:S02]  /*4340*/  FLO.U32 R17, R17 ;  /* 0x0000001100117300 */ /* 0x000e2400000e0000 */
[C---:B0-----:R-:W-:Y:S02]  /*4350*/  IADD3 R18, PT, PT, -R17.reuse, 0x1f, RZ ;  /* 0x0000001f11127810 */ /* 0x041fe40007ffe1ff */
[----:B------:R-:W-:-:S03]  /*4360*/  IADD3 R12, PT, PT, -R17, 0x3f, RZ ;  /* 0x0000003f110c7810 */ /* 0x000fc60007ffe1ff */
[----:B------:R-:W-:-:S05]  /*4370*/  @P1 IMAD.MOV R12, RZ, RZ, R18 ;  /* 0x000000ffff0c1224 */ /* 0x000fca00078e0212 */
[----:B------:R-:W-:-:S13]  /*4380*/  ISETP.NE.AND P1, PT, R12, RZ, PT ;  /* 0x000000ff0c00720c */ /* 0x000fda0003f25270 */
[----:B------:R-:W-:Y:S05]  /*4390*/  @!P1 BRA `(.L_x_63) ;  /* 0x0000000000289947 */ /* 0x000fea0003800000 */
[--C-:B------:R-:W-:Y:S02]  /*43a0*/  SHF.R.U64 R18, R19, 0x1, R20.reuse ;  /* 0x0000000113127819 */ /* 0x100fe40000001214 */
[C---:B------:R-:W-:Y:S02]  /*43b0*/  LOP3.LUT R16, R12.reuse, 0x3f, RZ, 0xc0, !PT ;  /* 0x0000003f0c107812 */ /* 0x040fe400078ec0ff */
[----:B------:R-:W-:Y:S02]  /*43c0*/  SHF.R.U32.HI R20, RZ, 0x1, R20 ;  /* 0x00000001ff147819 */ /* 0x000fe40000011614 */
[----:B------:R-:W-:Y:S02]  /*43d0*/  LOP3.LUT R17, R12, 0x3f, RZ, 0xc, !PT ;  /* 0x0000003f0c117812 */ /* 0x000fe400078e0cff */
[CC--:B------:R-:W-:Y:S02]  /*43e0*/  SHF.L.U64.HI R40, R21.reuse, R16.reuse, R13 ;  /* 0x0000001015287219 */ /* 0x0c0fe4000001020d */
[----:B------:R-:W-:-:S02]  /*43f0*/  SHF.L.U32 R16, R21, R16, RZ ;  /* 0x0000001015107219 */ /* 0x000fc400000006ff */
[-CC-:B------:R-:W-:Y:S02]  /*4400*/  SHF.R.U64 R13, R18, R17.reuse, R20.reuse ;  /* 0x00000011120d7219 */ /* 0x180fe40000001214 */
[----:B------:R-:W-:Y:S02]  /*4410*/  SHF.R.U32.HI R17, RZ, R17, R20 ;  /* 0x00000011ff117219 */ /* 0x000fe40000011614 */
[----:B------:R-:W-:Y:S02]  /*4420*/  LOP3.LUT R21, R16, R13, RZ, 0xfc, !PT ;  /* 0x0000000d10157212 */ /* 0x000fe400078efcff */
[----:B------:R-:W-:-:S07]  /*4430*/  LOP3.LUT R13, R40, R17, RZ, 0xfc, !PT ;  /* 0x00000011280d7212 */ /* 0x000fce00078efcff */
.L_x_63:
[----:B------:R-:W-:Y:S05]  /*4440*/  BSYNC.RECONVERGENT B4 ;  /* 0x0000000000047941 */ /* 0x000fea0003800200 */
.L_x_62:
[----:B------:R-:W-:-:S04]  /*4450*/  IMAD.WIDE.U32 R18, R21, 0x2168c235, RZ ;  /* 0x2168c23515127825 */ /* 0x000fc800078e00ff */
[----:B------:R-:W-:Y:S01]  /*4460*/  IMAD.MOV.U32 R17, RZ, RZ, RZ ;  /* 0x000000ffff117224 */ /* 0x000fe200078e00ff */
[----:B------:R-:W-:Y:S01]  /*4470*/  MOV R16, R19 ;  /* 0x0000001300107202 */ /* 0x000fe20000000f00 */
[----:B------:R-:W-:Y:S01]  /*4480*/  IMAD.HI.U32 R19, R13, -0x36f0255e, RZ ;  /* 0xc90fdaa20d137827 */ /* 0x000fe200078e00ff */
[----:B------:R-:W-:-:S03]  /*4490*/  IADD3 RZ, P1, PT, R18, R18, RZ ;  /* 0x0000001212ff7210 */ /* 0x000fc60007f3e0ff */
[----:B------:R-:W-:-:S04]  /*44a0*/  IMAD.WIDE.U32 R16, R21, -0x36f0255e, R16 ;  /* 0xc90fdaa215107825 */ /* 0x000fc800078e0010 */
[C---:B------:R-:W-:Y:S02]  /*44b0*/  IMAD R21, R13.reuse, -0x36f0255e, RZ ;  /* 0xc90fdaa20d157824 */ /* 0x040fe400078e02ff */
[----:B------:R-:W-:-:S04]  /*44c0*/  IMAD.WIDE.U32 R16, P3, R13, 0x2168c235, R16 ;  /* 0x2168c2350d107825 */ /* 0x000fc80007860010 */
[----:B------:R-:W-:Y:S01]  /*44d0*/  IMAD.X R13, RZ, RZ, R19, P3 ;  /* 0x000000ffff0d7224 */ /* 0x000fe200018e0613 */
[----:B------:R-:W-:Y:S02]  /*44e0*/  IADD3 R17, P3, PT, R21, R17, RZ ;  /* 0x0000001115117210 */ /* 0x000fe40007f7e0ff */
[----:B------:R-:W-:Y:S02]  /*44f0*/  IADD3.X RZ, P1, PT, R16, R16, RZ, P1, !PT ;  /* 0x0000001010ff7210 */ /* 0x000fe40000f3e4ff */
[C---:B------:R-:W-:Y:S01]  /*4500*/  ISETP.GT.U32.AND P4, PT, R17.reuse, RZ, PT ;  /* 0x000000ff1100720c */ /* 0x040fe20003f84070 */
[----:B------:R-:W-:Y:S01]  /*4510*/  IMAD.X R13, RZ, RZ, R13, P3 ;  /* 0x000000ffff0d7224 */ /* 0x000fe200018e060d */
[----:B------:R-:W-:-:S04]  /*4520*/  IADD3.X R16, P3, PT, R17, R17, RZ, P1, !PT ;  /* 0x0000001111107210 */ /* 0x000fc80000f7e4ff */
[C---:B------:R-:W-:Y:S01]  /*4530*/  ISETP.GT.AND.EX P1, PT, R13.reuse, RZ, PT, P4 ;  /* 0x000000ff0d00720c */ /* 0x040fe20003f24340 */
[----:B------:R-:W-:-:S03]  /*4540*/  IMAD.X R18, R13, 0x1, R13, P3 ;  /* 0x000000010d127824 */ /* 0x000fc600018e060d */
[----:B------:R-:W-:Y:S02]  /*4550*/  SEL R16, R16, R17, P1 ;  /* 0x0000001110107207 */ /* 0x000fe40000800000 */
[----:B------:R-:W-:Y:S02]  /*4560*/  SEL R17, R18, R13, P1 ;  /* 0x0000000d12117207 */ /* 0x000fe40000800000 */
[----:B------:R-:W-:Y:S02]  /*4570*/  IADD3 R16, P3, PT, R16, 0x1, RZ ;  /* 0x0000000110107810 */ /* 0x000fe40007f7e0ff */
[----:B------:R-:W-:Y:S02]  /*4580*/  SEL R19, RZ, 0xffffffff, !P1 ;  /* 0xffffffffff137807 */ /* 0x000fe40004800000 */
[----:B------:R-:W-:Y:S01]  /*4590*/  LOP3.LUT P1, R13, R36, 0x80000000, RZ, 0xc0, !PT ;  /* 0x80000000240d7812 */ /* 0x000fe2000782c0ff */
[----:B------:R-:W-:Y:S02]  /*45a0*/  IMAD.X R17, RZ, RZ, R17, P3 ;  /* 0x000000ffff117224 */ /* 0x000fe400018e0611 */
[----:B------:R-:W-:Y:S01]  /*45b0*/  IMAD.IADD R12, R19, 0x1, -R12 ;  /* 0x00000001130c7824 */ /* 0x000fe200078e0a0c */
[----:B------:R-:W-:-:S02]  /*45c0*/  SHF.R.U32.HI R19, RZ, 0x1e, R15 ;  /* 0x0000001eff137819 */ /* 0x000fc4000001160f */
[----:B------:R-:W-:Y:S02]  /*45d0*/  SHF.R.U64 R16, R16, 0xa, R17 ;  /* 0x0000000a10107819 */ /* 0x000fe40000001211 */
[----:B------:R-:W-:Y:S02]  /*45e0*/  SHF.L.U32 R12, R12, 0x14, RZ ;  /* 0x000000140c0c7819 */ /* 0x000fe400000006ff */
[----:B------:R-:W-:Y:S02]  /*45f0*/  IADD3 R16, P3, PT, R16, 0x1, RZ ;  /* 0x0000000110107810 */ /* 0x000fe40007f7e0ff */
[----:B------:R-:W-:Y:S02]  /*4600*/  LEA.HI R14, R14, R19, RZ, 0x1 ;  /* 0x000000130e0e7211 */ /* 0x000fe400078f08ff */
[----:B------:R-:W-:Y:S02]  /*4610*/  LEA.HI.X R17, R17, RZ, RZ, 0x16, P3 ;  /* 0x000000ff11117211 */ /* 0x000fe400018fb4ff */
[----:B------:R-:W-:Y:S01]  /*4620*/  @!P0 LOP3.LUT R13, R13, 0x80000000, RZ, 0x3c, !PT ;  /* 0x800000000d0d8812 */ /* 0x000fe200078e3cff */
[----:B------:R-:W-:Y:S01]  /*4630*/  @P1 IMAD.MOV R14, RZ, RZ, -R14 ;  /* 0x000000ffff0e1224 */ /* 0x000fe200078e0a0e */
[----:B------:R-:W-:-:S02]  /*4640*/  SHF.R.U64 R16, R16, 0x1, R17 ;  /* 0x0000000110107819 */ /* 0x000fc40000001211 */
[----:B------:R-:W-:Y:S02]  /*4650*/  SHF.R.U32.HI R15, RZ, 0x1, R17 ;  /* 0x00000001ff0f7819 */ /* 0x000fe40000011611 */
[----:B------:R-:W-:-:S04]  /*4660*/  IADD3 R20, P3, P4, RZ, RZ, R16 ;  /* 0x000000ffff147210 */ /* 0x000fc80007c7e010 */
[----:B------:R-:W-:-:S04]  /*4670*/  IADD3.X R12, PT, PT, R12, 0x3fe00000, R15, P3, P4 ;  /* 0x3fe000000c0c7810 */ /* 0x000fc80001fe840f */
[----:B------:R-:W-:-:S07]  /*4680*/  LOP3.LUT R21, R12, R13, RZ, 0xfc, !PT ;  /* 0x0000000d0c157212 */ /* 0x000fce00078efcff */
.L_x_57:
[----:B------:R-:W-:Y:S02]  /*4690*/  IMAD.MOV.U32 R23, RZ, RZ, 0x0 ;  /* 0x00000000ff177424 */ /* 0x000fe400078e00ff */
[----:B------:R-:W-:Y:S02]  /*46a0*/  IMAD.MOV.U32 R12, RZ, RZ, R14 ;  /* 0x000000ffff0c7224 */ /* 0x000fe400078e000e */
[----:B------:R-:W-:Y:S02]  /*46b0*/  IMAD.MOV.U32 R36, RZ, RZ, R20 ;  /* 0x000000ffff247224 */ /* 0x000fe400078e0014 */
[----:B------:R-:W-:Y:S01]  /*46c0*/  IMAD.MOV.U32 R37, RZ, RZ, R21 ;  /* 0x000000ffff257224 */ /* 0x000fe200078e0015 */
[----:B------:R-:W-:Y:S06]  /*46d0*/  RET.REL.NODEC R22 `(_Z7computePdii6vectorS0_ddd) ;  /* 0xffffffb816487950 */ /* 0x000fec0003c3ffff */
.L_x_64:
[----:B------:R-:W-:-:S00]  /*46e0*/  BRA `(.L_x_64) ;  /* 0xfffffffc00fc7947 */ /* 0x000fc0000383ffff */
[----:B------:R-:W-:-:S00]  /*46f0*/  NOP ;  /* 0x0000000000007918 */ /* 0x000fc00000000000 */
        /* <DEDUP_REMOVED lines=8> */
.L_x_70:


//--------------------- .text._Z8fill_vecP6vectorddd --------------------------
	.section	.text._Z8fill_vecP6vectorddd,"ax",@progbits
	.align	128
        .global         _Z8fill_vecP6vectorddd
        .type           _Z8fill_vecP6vectorddd,@function
        .size           _Z8fill_vecP6vectorddd,(.L_x_72 - _Z8fill_vecP6vectorddd)
        .other          _Z8fill_vecP6vectorddd,@"STO_CUDA_ENTRY STV_DEFAULT"
_Z8fill_vecP6vectorddd:
.text._Z8fill_vecP6vectorddd:
[----:B------:R-:W-:Y:S08]  /*0000*/  LDC R1, c[0x0][0x37c] ;  /* 0x0000df00ff017b82 */ /* 0x000ff00000000800 */
[----:B------:R-:W0:Y:S01]  /*0010*/  LDC.64 R2, c[0x0][0x380] ;  /* 0x0000e000ff027b82 */ /* 0x000e220000000a00 */
[----:B------:R-:W0:Y:S07]  /*0020*/  LDCU.64 UR4, c[0x0][0x358] ;  /* 0x00006b00ff0477ac */ /* 0x000e2e0008000a00 */
[----:B------:R-:W0:Y:S08]  /*0030*/  LDC.64 R4, c[0x0][0x388] ;  /* 0x0000e200ff047b82 */ /* 0x000e300000000a00 */
[----:B------:R-:W1:Y:S08]  /*0040*/  LDC.64 R6, c[0x0][0x390] ;  /* 0x0000e400ff067b82 */ /* 0x000e700000000a00 */
[----:B------:R-:W2:Y:S01]  /*0050*/  LDC.64 R8, c[0x0][0x398] ;  /* 0x0000e600ff087b82 */ /* 0x000ea20000000a00 */
[----:B0-----:R-:W-:Y:S04]  /*0060*/  STG.E.64 desc[UR4][R2.64], R4 ;  /* 0x0000000402007986 */ /* 0x001fe8000c101b04 */
[----:B-1----:R-:W-:Y:S04]  /*0070*/  STG.E.64 desc[UR4][R2.64+0x8], R6 ;  /* 0x0000080602007986 */ /* 0x002fe8000c101b04 */
[----:B--2---:R-:W-:Y:S01]  /*0080*/  STG.E.64 desc[UR4][R2.64+0x10], R8 ;  /* 0x0000100802007986 */ /* 0x004fe2000c101b04 */
[----:B------:R-:W-:Y:S05]  /*0090*/  EXIT ;  /* 0x000000000000794d */ /* 0x000fea0003800000 */
.L_x_65:
        /* <DEDUP_REMOVED lines=14> */
.L_x_72:


//--------------------- .nv.global.init           --------------------------
	.section	.nv.global.init,"aw",@progbits
	.align	16
.nv.global.init:
	.type		__cudart_sin_cos_coeffs,@object
	.size		__cudart_sin_cos_coeffs,(__cudart_i2opi_d - __cudart_sin_cos_coeffs)
__cudart_sin_cos_coeffs:
        /*0000*/ 	.byte	0x46, 0xd2, 0xb0, 0x2c, 0xf1, 0xe5, 0x5a, 0xbe, 0x92, 0xe3, 0xac, 0x69, 0xe3, 0x1d, 0xc7, 0x3e
        /*0010*/ 	.byte	0xa1, 0x62, 0xdb, 0x19, 0xa0, 0x01, 0x2a, 0xbf, 0x18, 0x08, 0x11, 0x11, 0x11, 0x11, 0x81, 0x3f
        /*0020*/ 	.byte	0x54, 0x55, 0x55, 0x55, 0x55, 0x55, 0xc5, 0xbf, 0x00, 0x00, 0x00, 0x00, 0x00, 0x00, 0x00, 0x00
        /*0030*/ 	.byte	0x00, 0x00, 0x00, 0x00, 0x00, 0x00, 0x00, 0x00, 0x64, 0x81, 0xfd, 0x20, 0x83, 0xff, 0xa8, 0xbd
        /*0040*/ 	.byte	0x28, 0x85, 0xef, 0xc1, 0xa7, 0xee, 0x21, 0x3e, 0xd9, 0xe6, 0x06, 0x8e, 0x4f, 0x7e, 0x92, 0xbe
        /*0050*/ 	.byte	0xe9, 0xbc, 0xdd, 0x19, 0xa0, 0x01, 0xfa, 0x3e, 0x47, 0x5d, 0xc1, 0x16, 0x6c, 0xc1, 0x56, 0xbf
        /*0060*/ 	.byte	0x51, 0x55, 0x55, 0x55, 0x55, 0x55, 0xa5, 0x3f, 0x00, 0x00, 0x00, 0x00, 0x00, 0x00, 0xe0, 0xbf
        /*0070*/ 	.byte	0x00, 0x00, 0x00, 0x00, 0x00, 0x00, 0xf0, 0x3f, 0x00, 0x00, 0x00, 0x00, 0x00, 0x00, 0x00, 0x00
	.type		__cudart_i2opi_d,@object
	.size		__cudart_i2opi_d,(.L_0 - __cudart_i2opi_d)
__cudart_i2opi_d:
        /* <DEDUP_REMOVED lines=9> */
.L_0:


//--------------------- .nv.shared.reserved.0     --------------------------
	.section	.nv.shared.reserved.0,"aw",@nobits
	.weak		__nv_reservedSMEM_offset_0_alias
	.size		__nv_reservedSMEM_offset_0_alias, 0, 64
	.other		__nv_reservedSMEM_offset_0_alias,@"STO_CUDA_RESERVED_SHARED STV_DEFAULT"
__nv_reservedSMEM_offset_0_alias:
	.zero		0
	.zero		64


//--------------------- .nv.constant0._Z7computePdii6vectorS0_ddd --------------------------
	.section	.nv.constant0._Z7computePdii6vectorS0_ddd,"a",@progbits
	.sectionflags	@""
	.align	4
.nv.constant0._Z7computePdii6vectorS0_ddd:
	.zero		984


//--------------------- .nv.constant0._Z8fill_vecP6vectorddd --------------------------
	.section	.nv.constant0._Z8fill_vecP6vectorddd,"a",@progbits
	.sectionflags	@""
	.align	4
.nv.constant0._Z8fill_vecP6vectorddd:
	.zero		928


//--------------------- SYMBOLS --------------------------

	.type		.nv.reservedSmem.offset0,@object
	.size		.nv.reservedSmem.offset0,0x4
